	.target	sm_90a

	.elftype	@"ET_EXEC"


//--------------------- .note.nv.tkinfo           --------------------------
	.section	.note.nv.tkinfo,"",@"SHT_NOTE"
	.sectionflags	@"SHF_NOTE_NV_TKINFO"
	.tkinfo
        /*0018*/ 	.word	0x00000002
        /*0030*/ 	.string	""
        /*0030*/ 	.string	"ptxas"
        /*0030*/ 	.string	"Cuda compilation tools, release 13.0, V13.0.88"
        /*0030*/ 	.string	"Build cuda_13.0.r13.0/compiler.36424714_0"
        /*0030*/ 	.string	"-v  -suppress-debug-info  -lineinfo  -arch sm_90a "



//--------------------- .note.nv.cuinfo           --------------------------
	.section	.note.nv.cuinfo,"",@"SHT_NOTE"
	.sectionflags	@"SHF_NOTE_NV_CUINFO"
        /*0018*/ 	.short	0x0002
        /*001a*/ 	.short	0x005a
        /*001c*/ 	.short	0x0082
	.zero		2


//--------------------- .nv.info                  --------------------------
	.section	.nv.info,"",@"SHT_CUDA_INFO"
	.align	4


	//----- nvinfo : EIATTR_REGCOUNT
	.align		4
        /*0000*/ 	.byte	0x04, 0x2f
        /*0002*/ 	.short	(.L_1 - .L_0)
	.align		4
.L_0:
        /*0004*/ 	.word	index@(matmul_kernel)
        /*0008*/ 	.word	0x000000a7


	//----- nvinfo : EIATTR_FRAME_SIZE
	.align		4
.L_1:
        /*000c*/ 	.byte	0x04, 0x11
        /*000e*/ 	.short	(.L_3 - .L_2)
	.align		4
.L_2:
        /*0010*/ 	.word	index@(matmul_kernel)
        /*0014*/ 	.word	0x00000000


	//----- nvinfo : EIATTR_MIN_STACK_SIZE
	.align		4
.L_3:
        /*0018*/ 	.byte	0x04, 0x12
        /*001a*/ 	.short	(.L_5 - .L_4)
	.align		4
.L_4:
        /*001c*/ 	.word	index@(matmul_kernel)
        /*0020*/ 	.word	0x00000000
.L_5:


//--------------------- .nv.compat                --------------------------
	.section	.nv.compat,"",@"SHT_CUDA_COMPAT_INFO"
	.align	4
        /*0000*/ 	.byte	0x02, 0x09, 0x01, 0x00, 0x02, 0x02, 0x04, 0x00, 0x02, 0x05, 0x05, 0x00, 0x03, 0x07, 0x01, 0x01
        /*0010*/ 	.byte	0x02, 0x03, 0x00, 0x00, 0x02, 0x06, 0x01, 0x00, 0x04, 0x0b, 0x08, 0x00, 0x00, 0x00, 0x00, 0x00
        /*0020*/ 	.byte	0x00, 0x00, 0x00, 0x00


//--------------------- .nv.info.matmul_kernel    --------------------------
	.section	.nv.info.matmul_kernel,"",@"SHT_CUDA_INFO"
	.sectionflags	@""
	.align	4


	//----- nvinfo : EIATTR_CUDA_API_VERSION
	.align		4
        /*0000*/ 	.byte	0x04, 0x37
        /*0002*/ 	.short	(.L_7 - .L_6)
.L_6:
        /*0004*/ 	.word	0x00000082


	//----- nvinfo : EIATTR_KPARAM_INFO
	.align		4
.L_7:
        /*0008*/ 	.byte	0x04, 0x17
        /*000a*/ 	.short	(.L_9 - .L_8)
.L_8:
        /*000c*/ 	.word	0x00000000
        /*0010*/ 	.short	0x000d
        /*0012*/ 	.short	0x0048
        /*0014*/ 	.byte	0x00, 0xf4, 0x21, 0x00


	//----- nvinfo : EIATTR_KPARAM_INFO
	.align		4
.L_9:
        /*0018*/ 	.byte	0x04, 0x17
        /*001a*/ 	.short	(.L_11 - .L_10)
.L_10:
        /*001c*/ 	.word	0x00000000
        /*0020*/ 	.short	0x000c
        /*0022*/ 	.short	0x0040
        /*0024*/ 	.byte	0x00, 0xf4, 0x21, 0x00


	//----- nvinfo : EIATTR_KPARAM_INFO
	.align		4
.L_11:
        /*0028*/ 	.byte	0x04, 0x17
        /*002a*/ 	.short	(.L_13 - .L_12)
.L_12:
        /*002c*/ 	.word	0x00000000
        /*0030*/ 	.short	0x000b
        /*0032*/ 	.short	0x0038
        /*0034*/ 	.byte	0x00, 0xf0, 0x11, 0x00


	//----- nvinfo : EIATTR_KPARAM_INFO
	.align		4
.L_13:
        /*0038*/ 	.byte	0x04, 0x17
        /*003a*/ 	.short	(.L_15 - .L_14)
.L_14:
        /*003c*/ 	.word	0x00000000
        /*0040*/ 	.short	0x000a
        /*0042*/ 	.short	0x0034
        /*0044*/ 	.byte	0x00, 0xf0, 0x11, 0x00


	//----- nvinfo : EIATTR_KPARAM_INFO
	.align		4
.L_15:
        /*0048*/ 	.byte	0x04, 0x17
        /*004a*/ 	.short	(.L_17 - .L_16)
.L_16:
        /*004c*/ 	.word	0x00000000
        /*0050*/ 	.short	0x0009
        /*0052*/ 	.short	0x0030
        /*0054*/ 	.byte	0x00, 0xf0, 0x11, 0x00


	//----- nvinfo : EIATTR_KPARAM_INFO
	.align		4
.L_17:
        /*0058*/ 	.byte	0x04, 0x17
        /*005a*/ 	.short	(.L_19 - .L_18)
.L_18:
        /*005c*/ 	.word	0x00000000
        /*0060*/ 	.short	0x0008
        /*0062*/ 	.short	0x002c
        /*0064*/ 	.byte	0x00, 0xf0, 0x11, 0x00


	//----- nvinfo : EIATTR_KPARAM_INFO
	.align		4
.L_19:
        /*0068*/ 	.byte	0x04, 0x17
        /*006a*/ 	.short	(.L_21 - .L_20)
.L_20:
        /*006c*/ 	.word	0x00000000
        /*0070*/ 	.short	0x0007
        /*0072*/ 	.short	0x0028
        /*0074*/ 	.byte	0x00, 0xf0, 0x11, 0x00


	//----- nvinfo : EIATTR_KPARAM_INFO
	.align		4
.L_21:
        /*0078*/ 	.byte	0x04, 0x17
        /*007a*/ 	.short	(.L_23 - .L_22)
.L_22:
        /*007c*/ 	.word	0x00000000
        /*0080*/ 	.short	0x0006
        /*0082*/ 	.short	0x0024
        /*0084*/ 	.byte	0x00, 0xf0, 0x11, 0x00


	//----- nvinfo : EIATTR_KPARAM_INFO
	.align		4
.L_23:
        /*0088*/ 	.byte	0x04, 0x17
        /*008a*/ 	.short	(.L_25 - .L_24)
.L_24:
        /*008c*/ 	.word	0x00000000
        /*0090*/ 	.short	0x0005
        /*0092*/ 	.short	0x0020
        /*0094*/ 	.byte	0x00, 0xf0, 0x11, 0x00


	//----- nvinfo : EIATTR_KPARAM_INFO
	.align		4
.L_25:
        /*0098*/ 	.byte	0x04, 0x17
        /*009a*/ 	.short	(.L_27 - .L_26)
.L_26:
        /*009c*/ 	.word	0x00000000
        /*00a0*/ 	.short	0x0004
        /*00a2*/ 	.short	0x001c
        /*00a4*/ 	.byte	0x00, 0xf0, 0x11, 0x00


	//----- nvinfo : EIATTR_KPARAM_INFO
	.align		4
.L_27:
        /*00a8*/ 	.byte	0x04, 0x17
        /*00aa*/ 	.short	(.L_29 - .L_28)
.L_28:
        /*00ac*/ 	.word	0x00000000
        /*00b0*/ 	.short	0x0003
        /*00b2*/ 	.short	0x0018
        /*00b4*/ 	.byte	0x00, 0xf0, 0x11, 0x00


	//----- nvinfo : EIATTR_KPARAM_INFO
	.align		4
.L_29:
        /*00b8*/ 	.byte	0x04, 0x17
        /*00ba*/ 	.short	(.L_31 - .L_30)
.L_30:
        /*00bc*/ 	.word	0x00000000
        /*00c0*/ 	.short	0x0002
        /*00c2*/ 	.short	0x0010
        /*00c4*/ 	.byte	0x00, 0xf4, 0x21, 0x00


	//----- nvinfo : EIATTR_KPARAM_INFO
	.align		4
.L_31:
        /*00c8*/ 	.byte	0x04, 0x17
        /*00ca*/ 	.short	(.L_33 - .L_32)
.L_32:
        /*00cc*/ 	.word	0x00000000
        /*00d0*/ 	.short	0x0001
        /*00d2*/ 	.short	0x0008
        /*00d4*/ 	.byte	0x00, 0xf4, 0x21, 0x00


	//----- nvinfo : EIATTR_KPARAM_INFO
	.align		4
.L_33:
        /*00d8*/ 	.byte	0x04, 0x17
        /*00da*/ 	.short	(.L_35 - .L_34)
.L_34:
        /*00dc*/ 	.word	0x00000000
        /*00e0*/ 	.short	0x0000
        /*00e2*/ 	.short	0x0000
        /*00e4*/ 	.byte	0x00, 0xf4, 0x21, 0x00


	//----- nvinfo : EIATTR_EXPLICIT_CLUSTER
	.align		4
.L_35:
        /*00e8*/ 	.byte	0x01, 0x3e
	.zero		2


	//----- nvinfo : EIATTR_CTA_PER_CLUSTER
	.align		4
        /*00ec*/ 	.byte	0x04, 0x3d
        /*00ee*/ 	.short	(.L_37 - .L_36)
.L_36:
        /*00f0*/ 	.word	0x00000004
        /*00f4*/ 	.word	0x00000001
        /*00f8*/ 	.word	0x00000001


	//----- nvinfo : EIATTR_SPARSE_MMA_MASK
	.align		4
.L_37:
        /*00fc*/ 	.byte	0x03, 0x50
        /*00fe*/ 	.short	0x0000


	//----- nvinfo : EIATTR_MAXREG_COUNT
	.align		4
        /*0100*/ 	.byte	0x03, 0x1b
        /*0102*/ 	.short	0x00ff


	//----- nvinfo : EIATTR_NUM_BARRIERS
	.align		4
        /*0104*/ 	.byte	0x02, 0x4c
        /*0106*/ 	.byte	0x01
	.zero		1


	//----- nvinfo : EIATTR_MERCURY_ISA_VERSION
	.align		4
        /*0108*/ 	.byte	0x03, 0x5f
        /*010a*/ 	.short	0x0101


	//----- nvinfo : EIATTR_EXIT_INSTR_OFFSETS
	.align		4
        /*010c*/ 	.byte	0x04, 0x1c
        /*010e*/ 	.short	(.L_39 - .L_38)


	//   ....[0]....
.L_38:
        /*0110*/ 	.word	0x000058f0


	//   ....[1]....
        /*0114*/ 	.word	0x00005910


	//----- nvinfo : EIATTR_REQNTID
	.align		4
.L_39:
        /*0118*/ 	.byte	0x04, 0x10
        /*011a*/ 	.short	(.L_41 - .L_40)
.L_40:
        /*011c*/ 	.word	0x00000080
        /*0120*/ 	.word	0x00000001
        /*0124*/ 	.word	0x00000001


	//----- nvinfo : EIATTR_CBANK_PARAM_SIZE
	.align		4
.L_41:
        /*0128*/ 	.byte	0x03, 0x19
        /*012a*/ 	.short	0x0050


	//----- nvinfo : EIATTR_PARAM_CBANK
	.align		4
        /*012c*/ 	.byte	0x04, 0x0a
        /*012e*/ 	.short	(.L_43 - .L_42)
	.align		4
.L_42:
        /*0130*/ 	.word	index@(.nv.constant0.matmul_kernel)
        /*0134*/ 	.short	0x0210
        /*0136*/ 	.short	0x0050


	//----- nvinfo : EIATTR_SW_WAR
	.align		4
.L_43:
        /*0138*/ 	.byte	0x04, 0x36
        /*013a*/ 	.short	(.L_45 - .L_44)
.L_44:
        /*013c*/ 	.word	0x00000008
.L_45:


//--------------------- .nv.callgraph             --------------------------
	.section	.nv.callgraph,"",@"SHT_CUDA_CALLGRAPH"
	.align	4
	.sectionentsize	8
	.align		4
        /*0000*/ 	.word	0x00000000
	.align		4
        /*0004*/ 	.word	0xffffffff
	.align		4
        /*0008*/ 	.word	0x00000000
	.align		4
        /*000c*/ 	.word	0xfffffffe
	.align		4
        /*0010*/ 	.word	0x00000000
	.align		4
        /*0014*/ 	.word	0xfffffffd
	.align		4
        /*0018*/ 	.word	0x00000000
	.align		4
        /*001c*/ 	.word	0xfffffffc


//--------------------- .text.matmul_kernel       --------------------------
	.section	.text.matmul_kernel,"ax",@progbits
	.align	128
        .global         matmul_kernel
        .type           matmul_kernel,@function
        .size           matmul_kernel,(.L_x_3 - matmul_kernel)
        .other          matmul_kernel,@"STO_CUDA_ENTRY STV_DEFAULT"
matmul_kernel:
.text.matmul_kernel:
[----:B------:R-:W-:Y:S08]  /*0000*/  LDC R1, c[0x0][0x28] ;  /* 0x00000a00ff017b82 */ /* 0x000ff00000000800 */
[----:B------:R-:W0:Y:S01]  /*0010*/  LDC.64 R10, c[0x0][0x228] ;  /* 0x00008a00ff0a7b82 */ /* 0x000e220000000a00 */
[----:B------:R-:W1:Y:S01]  /*0020*/  S2R R21, SR_CgaCtaId ;  /* 0x0000000000157919 */ /* 0x000e620000008800 */
[----:B------:R-:W-:Y:S01]  /*0030*/  ULDC.64 UR16, c[0x0][0x208] ;  /* 0x0000820000107ab9 */ /* 0x000fe20000000a00 */
[----:B------:R-:W-:-:S02]  /*0040*/  CS2R R56, SRZ ;  /* 0x0000000000387805 */ /* 0x000fc4000001ff00 */
[----:B------:R-:W-:Y:S02]  /*0050*/  CS2R R58, SRZ ;  /* 0x00000000003a7805 */ /* 0x000fe4000001ff00 */
[----:B------:R-:W-:Y:S02]  /*0060*/  CS2R R60, SRZ ;  /* 0x00000000003c7805 */ /* 0x000fe4000001ff00 */
[----:B------:R-:W-:Y:S02]  /*0070*/  CS2R R62, SRZ ;  /* 0x00000000003e7805 */ /* 0x000fe4000001ff00 */
[----:B------:R-:W-:Y:S01]  /*0080*/  CS2R R64, SRZ ;  /* 0x0000000000407805 */ /* 0x000fe2000001ff00 */
[----:B------:R-:W2:Y:S01]  /*0090*/  S2UR UR4, SR_CTAID.X ;  /* 0x00000000000479c3 */ /* 0x000ea20000002500 */
[----:B------:R-:W-:Y:S02]  /*00a0*/  CS2R R66, SRZ ;  /* 0x0000000000427805 */ /* 0x000fe4000001ff00 */
[----:B------:R-:W-:-:S02]  /*00b0*/  CS2R R68, SRZ ;  /* 0x0000000000447805 */ /* 0x000fc4000001ff00 */
[----:B------:R-:W-:Y:S02]  /*00c0*/  CS2R R70, SRZ ;  /* 0x0000000000467805 */ /* 0x000fe4000001ff00 */
[----:B------:R-:W-:Y:S02]  /*00d0*/  CS2R R72, SRZ ;  /* 0x0000000000487805 */ /* 0x000fe4000001ff00 */
[----:B------:R-:W-:Y:S02]  /*00e0*/  CS2R R74, SRZ ;  /* 0x00000000004a7805 */ /* 0x000fe4000001ff00 */
[----:B------:R-:W-:Y:S02]  /*00f0*/  CS2R R76, SRZ ;  /* 0x00000000004c7805 */ /* 0x000fe4000001ff00 */
        /* <DEDUP_REMOVED lines=8> */
[----:B------:R-:W-:Y:S01]  /*0180*/  CS2R R30, SRZ ;  /* 0x00000000001e7805 */ /* 0x000fe2000001ff00 */
[----:B0-----:R-:W-:Y:S01]  /*0190*/  VIADD R0, R11, 0xff ;  /* 0x000000ff0b007836 */ /* 0x001fe20000000000 */
[----:B------:R-:W-:Y:S02]  /*01a0*/  CS2R R32, SRZ ;  /* 0x0000000000207805 */ /* 0x000fe4000001ff00 */
[----:B------:R-:W-:Y:S02]  /*01b0*/  CS2R R34, SRZ ;  /* 0x0000000000227805 */ /* 0x000fe4000001ff00 */
[----:B------:R-:W-:Y:S02]  /*01c0*/  CS2R R36, SRZ ;  /* 0x0000000000247805 */ /* 0x000fe4000001ff00 */
[----:B------:R-:W-:Y:S02]  /*01d0*/  CS2R R38, SRZ ;  /* 0x0000000000267805 */ /* 0x000fe4000001ff00 */
[----:B------:R-:W-:-:S02]  /*01e0*/  SHF.R.S32.HI R3, RZ, 0x1f, R0 ;  /* 0x0000001fff037819 */ /* 0x000fc40000011400 */
[----:B------:R-:W-:Y:S02]  /*01f0*/  CS2R R40, SRZ ;  /* 0x0000000000287805 */ /* 0x000fe4000001ff00 */
[----:B------:R-:W-:Y:S02]  /*0200*/  CS2R R42, SRZ ;  /* 0x00000000002a7805 */ /* 0x000fe4000001ff00 */
[----:B--2---:R-:W-:Y:S01]  /*0210*/  I2FP.F32.U32 R5, UR4 ;  /* 0x0000000400057c45 */ /* 0x004fe20008201000 */
[----:B------:R-:W-:Y:S01]  /*0220*/  ULDC UR4, c[0x0][0x150] ;  /* 0x0000540000047ab9 */ /* 0x000fe20000000800 */
[----:B------:R-:W-:Y:S02]  /*0230*/  LEA.HI R3, R3, R0, RZ, 0x8 ;  /* 0x0000000003037211 */ /* 0x000fe400078f40ff */
[----:B------:R-:W-:Y:S02]  /*0240*/  CS2R R44, SRZ ;  /* 0x00000000002c7805 */ /* 0x000fe4000001ff00 */
[----:B-1----:R-:W-:Y:S01]  /*0250*/  R2UR UR5, R21 ;  /* 0x00000000150572ca */ /* 0x002fe200000e0000 */
[----:B------:R-:W-:Y:S01]  /*0260*/  FMUL R5, R5, UR4 ;  /* 0x0000000405057c20 */ /* 0x000fe20008400000 */
[----:B------:R-:W-:Y:S01]  /*0270*/  SHF.R.S32.HI R3, RZ, 0x8, R3 ;  /* 0x00000008ff037819 */ /* 0x000fe20000011403 */
[----:B------:R-:W-:Y:S01]  /*0280*/  ULDC UR4, c[0x0][0x230] ;  /* 0x00008c0000047ab9 */ /* 0x000fe20000000800 */
[----:B------:R-:W-:Y:S01]  /*0290*/  IMAD.SHL.U32 R21, R21, 0x40, RZ ;  /* 0x0000004015157824 */ /* 0x000fe200078e00ff */
[----:B------:R-:W-:Y:S01]  /*02a0*/  UIADD3 UR4, UR4, 0x1f, URZ ;  /* 0x0000001f04047890 */ /* 0x000fe2000fffe03f */
[----:B------:R-:W-:Y:S01]  /*02b0*/  CS2R R46, SRZ ;  /* 0x00000000002e7805 */ /* 0x000fe2000001ff00 */
[----:B------:R-:W-:Y:S01]  /*02c0*/  IMAD.SHL.U32 R4, R3, 0x8, RZ ;  /* 0x0000000803047824 */ /* 0x000fe200078e00ff */
[----:B------:R-:W0:Y:S01]  /*02d0*/  F2I.U32.TRUNC.NTZ R5, R5 ;  /* 0x0000000500057305 */ /* 0x000e22000020f000 */
[----:B------:R-:W-:Y:S01]  /*02e0*/  UISETP.GE.AND UP0, UPT, UR4, 0x20, UPT ;  /* 0x000000200400788c */ /* 0x000fe2000bf06270 */
[----:B------:R-:W-:-:S02]  /*02f0*/  LOP3.LUT R21, R21, 0xc0, RZ, 0xc0, !PT ;  /* 0x000000c015157812 */ /* 0x000fc400078ec0ff */
[----:B------:R-:W-:Y:S02]  /*0300*/  CS2R R48, SRZ ;  /* 0x0000000000307805 */ /* 0x000fe4000001ff00 */
[----:B------:R-:W-:Y:S02]  /*0310*/  IABS R7, R4 ;  /* 0x0000000400077213 */ /* 0x000fe40000000000 */
[----:B------:R-:W-:Y:S02]  /*0320*/  CS2R R50, SRZ ;  /* 0x0000000000327805 */ /* 0x000fe4000001ff00 */
[----:B------:R-:W-:Y:S02]  /*0330*/  CS2R R52, SRZ ;  /* 0x0000000000347805 */ /* 0x000fe4000001ff00 */
[----:B------:R-:W-:Y:S01]  /*0340*/  CS2R R54, SRZ ;  /* 0x0000000000367805 */ /* 0x000fe2000001ff00 */
[----:B------:R-:W1:Y:S01]  /*0350*/  I2F.RP R0, R7 ;  /* 0x0000000700007306 */ /* 0x000e620000209400 */
[----:B0-----:R-:W-:-:S07]  /*0360*/  IABS R13, R5 ;  /* 0x00000005000d7213 */ /* 0x001fce0000000000 */
[----:B-1----:R-:W0:Y:S02]  /*0370*/  MUFU.RCP R0, R0 ;  /* 0x0000000000007308 */ /* 0x002e240000001000 */
[----:B0-----:R-:W-:Y:S01]  /*0380*/  VIADD R2, R0, 0xffffffe ;  /* 0x0ffffffe00027836 */ /* 0x001fe20000000000 */
[----:B------:R-:W-:-:S05]  /*0390*/  IABS R0, R4 ;  /* 0x0000000400007213 */ /* 0x000fca0000000000 */
[----:B------:R0:W1:Y:S01]  /*03a0*/  F2I.FTZ.U32.TRUNC.NTZ R3, R2 ;  /* 0x0000000200037305 */ /* 0x000062000021f000 */
[----:B------:R-:W-:Y:S02]  /*03b0*/  IMAD.MOV R0, RZ, RZ, -R0 ;  /* 0x000000ffff007224 */ /* 0x000fe400078e0a00 */
[----:B0-----:R-:W-:Y:S02]  /*03c0*/  IMAD.MOV.U32 R2, RZ, RZ, RZ ;  /* 0x000000ffff027224 */ /* 0x001fe400078e00ff */
[----:B-1----:R-:W-:-:S04]  /*03d0*/  IMAD.MOV R6, RZ, RZ, -R3 ;  /* 0x000000ffff067224 */ /* 0x002fc800078e0a03 */
[----:B------:R-:W-:-:S04]  /*03e0*/  IMAD R9, R6, R7, RZ ;  /* 0x0000000706097224 */ /* 0x000fc800078e02ff */
[----:B------:R-:W-:-:S06]  /*03f0*/  IMAD.HI.U32 R2, R3, R9, R2 ;  /* 0x0000000903027227 */ /* 0x000fcc00078e0002 */
[----:B------:R-:W-:-:S04]  /*0400*/  IMAD.HI.U32 R2, R2, R13, RZ ;  /* 0x0000000d02027227 */ /* 0x000fc800078e00ff */
[----:B------:R-:W-:-:S05]  /*0410*/  IMAD R0, R2, R0, R13 ;  /* 0x0000000002007224 */ /* 0x000fca00078e020d */
[----:B------:R-:W-:-:S13]  /*0420*/  ISETP.GT.U32.AND P1, PT, R7, R0, PT ;  /* 0x000000000700720c */ /* 0x000fda0003f24070 */
[----:B------:R-:W-:Y:S02]  /*0430*/  @!P1 IMAD.IADD R0, R0, 0x1, -R7 ;  /* 0x0000000100009824 */ /* 0x000fe400078e0a07 */
[----:B------:R-:W-:Y:S01]  /*0440*/  @!P1 VIADD R2, R2, 0x1 ;  /* 0x0000000102029836 */ /* 0x000fe20000000000 */
[----:B------:R-:W-:Y:S02]  /*0450*/  ISETP.NE.AND P1, PT, R4, RZ, PT ;  /* 0x000000ff0400720c */ /* 0x000fe40003f25270 */
[----:B------:R-:W-:Y:S02]  /*0460*/  ISETP.GE.U32.AND P0, PT, R0, R7, PT ;  /* 0x000000070000720c */ /* 0x000fe40003f06070 */
[----:B------:R-:W-:-:S04]  /*0470*/  LOP3.LUT R0, R5, R4, RZ, 0x3c, !PT ;  /* 0x0000000405007212 */ /* 0x000fc800078e3cff */
[----:B------:R-:W-:Y:S01]  /*0480*/  ISETP.GE.AND P2, PT, R0, RZ, PT ;  /* 0x000000ff0000720c */ /* 0x000fe20003f46270 */
[----:B------:R-:W-:-:S05]  /*0490*/  VIADD R0, R10, 0x7f ;  /* 0x0000007f0a007836 */ /* 0x000fca0000000000 */
[----:B------:R-:W-:Y:S01]  /*04a0*/  SHF.R.S32.HI R3, RZ, 0x1f, R0 ;  /* 0x0000001fff037819 */ /* 0x000fe20000011400 */
[----:B------:R-:W-:-:S03]  /*04b0*/  @P0 VIADD R2, R2, 0x1 ;  /* 0x0000000102020836 */ /* 0x000fc60000000000 */
[----:B------:R-:W-:-:S03]  /*04c0*/  LEA.HI R3, R3, R0, RZ, 0x7 ;  /* 0x0000000003037211 */ /* 0x000fc600078f38ff */
[----:B------:R-:W-:Y:S01]  /*04d0*/  @!P2 IMAD.MOV R2, RZ, RZ, -R2 ;  /* 0x000000ffff02a224 */ /* 0x000fe200078e0a02 */
[----:B------:R-:W-:-:S05]  /*04e0*/  @!P1 LOP3.LUT R2, RZ, R4, RZ, 0x33, !PT ;  /* 0x00000004ff029212 */ /* 0x000fca00078e33ff */
[----:B------:R-:W-:Y:S02]  /*04f0*/  IMAD.SHL.U32 R6, R2, 0x8, RZ ;  /* 0x0000000802067824 */ /* 0x000fe400078e00ff */
[----:B------:R-:W-:-:S03]  /*0500*/  IMAD.MOV R2, RZ, RZ, -R2 ;  /* 0x000000ffff027224 */ /* 0x000fc600078e0a02 */
[----:B------:R-:W-:Y:S01]  /*0510*/  LEA.HI.SX32 R3, R3, -R6, 0x19 ;  /* 0x8000000603037211 */ /* 0x000fe200078fcaff */
[----:B------:R-:W-:-:S03]  /*0520*/  IMAD R4, R4, R2, R5 ;  /* 0x0000000204047224 */ /* 0x000fc600078e0205 */
[----:B------:R-:W-:Y:S02]  /*0530*/  VIMNMX R13, R3, 0x8, PT ;  /* 0x00000008030d7848 */ /* 0x000fe40003fe0100 */
[----:B------:R-:W-:Y:S02]  /*0540*/  IABS R9, R4 ;  /* 0x0000000400097213 */ /* 0x000fe40000000000 */
[----:B------:R-:W-:-:S04]  /*0550*/  IABS R7, R13 ;  /* 0x0000000d00077213 */ /* 0x000fc80000000000 */
[----:B------:R-:W0:Y:S08]  /*0560*/  I2F.RP R0, R7 ;  /* 0x0000000700007306 */ /* 0x000e300000209400 */
[----:B0-----:R-:W0:Y:S02]  /*0570*/  MUFU.RCP R0, R0 ;  /* 0x0000000000007308 */ /* 0x001e240000001000 */
[----:B0-----:R-:W-:-:S06]  /*0580*/  VIADD R3, R0, 0xffffffe ;  /* 0x0ffffffe00037836 */ /* 0x001fcc0000000000 */
[----:B------:R-:W0:Y:S02]  /*0590*/  F2I.FTZ.U32.TRUNC.NTZ R3, R3 ;  /* 0x0000000300037305 */ /* 0x000e24000021f000 */
[----:B0-----:R-:W-:-:S04]  /*05a0*/  IMAD.MOV R8, RZ, RZ, -R3 ;  /* 0x000000ffff087224 */ /* 0x001fc800078e0a03 */
[----:B------:R-:W-:Y:S01]  /*05b0*/  IMAD.MOV.U32 R2, RZ, RZ, R8 ;  /* 0x000000ffff027224 */ /* 0x000fe200078e0008 */
[----:B------:R-:W-:-:S03]  /*05c0*/  IABS R8, R13 ;  /* 0x0000000d00087213 */ /* 0x000fc60000000000 */
[----:B------:R-:W-:Y:S02]  /*05d0*/  IMAD R5, R2, R7, RZ ;  /* 0x0000000702057224 */ /* 0x000fe400078e02ff */
[----:B------:R-:W-:Y:S02]  /*05e0*/  IMAD.MOV.U32 R2, RZ, RZ, RZ ;  /* 0x000000ffff027224 */ /* 0x000fe400078e00ff */
[----:B------:R-:W-:Y:S02]  /*05f0*/  IMAD.MOV R0, RZ, RZ, -R8 ;  /* 0x000000ffff007224 */ /* 0x000fe400078e0a08 */
[----:B------:R-:W-:Y:S01]  /*0600*/  IMAD.HI.U32 R2, R3, R5, R2 ;  /* 0x0000000503027227 */ /* 0x000fe200078e0002 */
[----:B------:R-:W-:-:S04]  /*0610*/  MOV R3, 0x400 ;  /* 0x0000040000037802 */ /* 0x000fc80000000f00 */
[----:B------:R-:W-:Y:S01]  /*0620*/  R2UR UR6, R3 ;  /* 0x00000000030672ca */ /* 0x000fe200000e0000 */
[----:B------:R-:W-:-:S04]  /*0630*/  IMAD.HI.U32 R2, R2, R9, RZ ;  /* 0x0000000902027227 */ /* 0x000fc800078e00ff */
[----:B------:R-:W-:-:S05]  /*0640*/  IMAD R0, R2, R0, R9 ;  /* 0x0000000002007224 */ /* 0x000fca00078e0209 */
[----:B------:R-:W-:-:S03]  /*0650*/  ISETP.GT.U32.AND P1, PT, R7, R0, PT ;  /* 0x000000000700720c */ /* 0x000fc60003f24070 */
[----:B------:R-:W-:-:S10]  /*0660*/  ULEA UR6, UR5, UR6, 0x18 ;  /* 0x0000000605067291 */ /* 0x000fd4000f8ec03f */
[----:B------:R-:W-:Y:S02]  /*0670*/  @!P1 IMAD.IADD R0, R0, 0x1, -R7 ;  /* 0x0000000100009824 */ /* 0x000fe400078e0a07 */
[----:B------:R-:W-:Y:S01]  /*0680*/  @!P1 VIADD R2, R2, 0x1 ;  /* 0x0000000102029836 */ /* 0x000fe20000000000 */
[----:B------:R-:W-:Y:S02]  /*0690*/  ISETP.NE.AND P1, PT, R13, RZ, PT ;  /* 0x000000ff0d00720c */ /* 0x000fe40003f25270 */
[----:B------:R-:W-:Y:S02]  /*06a0*/  ISETP.GE.U32.AND P0, PT, R0, R7, PT ;  /* 0x000000070000720c */ /* 0x000fe40003f06070 */
[----:B------:R-:W-:-:S04]  /*06b0*/  LOP3.LUT R0, R4, R13, RZ, 0x3c, !PT ;  /* 0x0000000d04007212 */ /* 0x000fc800078e3cff */
[----:B------:R-:W-:-:S07]  /*06c0*/  ISETP.GE.AND P2, PT, R0, RZ, PT ;  /* 0x000000ff0000720c */ /* 0x000fce0003f46270 */
[----:B------:R-:W-:Y:S01]  /*06d0*/  @P0 VIADD R2, R2, 0x1 ;  /* 0x0000000102020836 */ /* 0x000fe20000000000 */
[----:B------:R-:W-:-:S05]  /*06e0*/  PLOP3.LUT P0, PT, PT, PT, UP0, 0x80, 0x0 ;  /* 0x000000000000781c */ /* 0x000fca0003f0f008 */
[----:B------:R-:W-:Y:S01]  /*06f0*/  @!P2 IMAD.MOV R2, RZ, RZ, -R2 ;  /* 0x000000ffff02a224 */ /* 0x000fe200078e0a02 */
[----:B------:R-:W-:-:S05]  /*0700*/  @!P1 LOP3.LUT R2, RZ, R13, RZ, 0x33, !PT ;  /* 0x0000000dff029212 */ /* 0x000fca00078e33ff */
[----:B------:R-:W-:Y:S02]  /*0710*/  IMAD.MOV R0, RZ, RZ, -R2 ;  /* 0x000000ffff007224 */ /* 0x000fe400078e0a02 */
[----:B------:R-:W-:Y:S02]  /*0720*/  IMAD.SHL.U32 R146, R2, 0x100, RZ ;  /* 0x0000010002927824 */ /* 0x000fe400078e00ff */
[----:B------:R-:W-:-:S03]  /*0730*/  IMAD R0, R13, R0, R4 ;  /* 0x000000000d007224 */ /* 0x000fc600078e0204 */
[----:B------:R-:W-:Y:S01]  /*0740*/  LOP3.LUT R17, R146, R21, RZ, 0xfc, !PT ;  /* 0x0000001592117212 */ /* 0x000fe200078efcff */
[----:B------:R-:W-:Y:S01]  /*0750*/  IMAD.IADD R4, R6, 0x1, R0 ;  /* 0x0000000106047824 */ /* 0x000fe200078e0200 */
[----:B------:R-:W-:Y:S01]  /*0760*/  LOP3.LUT R15, R146, 0x1, R21, 0xfe, !PT ;  /* 0x00000001920f7812 */ /* 0x000fe200078efe15 */
[----:B------:R-:W0:Y:S02]  /*0770*/  S2R R0, SR_TID.X ;  /* 0x0000000000007919 */ /* 0x000e240000002100 */
[----:B0-----:R-:W-:-:S05]  /*0780*/  LOP3.LUT R19, R0, 0x7f, RZ, 0xc0, !PT ;  /* 0x0000007f00137812 */ /* 0x001fca00078ec0ff */
[----:B------:R-:W-:Y:S01]  /*0790*/  IMAD R13, R4, 0x80, R19 ;  /* 0x00000080040d7824 */ /* 0x000fe200078e0213 */
[----:B------:R-:W-:Y:S06]  /*07a0*/  @!P0 BRA `(.L_x_0) ;  /* 0x0000003000188947 */ /* 0x000fec0003800000 */
[----:B------:R-:W-:Y:S01]  /*07b0*/  IABS R23, R10 ;  /* 0x0000000a00177213 */ /* 0x000fe20000000000 */
[----:B------:R-:W-:Y:S01]  /*07c0*/  ULDC UR7, c[0x0][0x240] ;  /* 0x0000900000077ab9 */ /* 0x000fe20000000800 */
[----:B------:R-:W-:Y:S01]  /*07d0*/  IABS R29, R11 ;  /* 0x0000000b001d7213 */ /* 0x000fe20000000000 */
[----:B------:R-:W-:Y:S01]  /*07e0*/  USHF.R.S32.HI UR5, URZ, 0x1f, UR4 ;  /* 0x0000001f3f057899 */ /* 0x000fe20008011404 */
[----:B------:R-:W0:Y:S01]  /*07f0*/  I2F.RP R7, R23 ;  /* 0x0000001700077306 */ /* 0x000e220000209400 */
[----:B------:R-:W-:Y:S01]  /*0800*/  IABS R8, R13 ;  /* 0x0000000d00087213 */ /* 0x000fe20000000000 */
[----:B------:R-:W-:Y:S01]  /*0810*/  ULDC.64 UR20, c[0x0][0x218] ;  /* 0x0000860000147ab9 */ /* 0x000fe20000000a00 */
[----:B------:R-:W-:Y:S01]  /*0820*/  ISETP.GE.AND P6, PT, R13, RZ, PT ;  /* 0x000000ff0d00720c */ /* 0x000fe20003fc6270 */
[----:B------:R-:W-:Y:S01]  /*0830*/  USHF.R.U32.HI UR10, URZ, 0x4, UR6 ;  /* 0x000000043f0a7899 */ /* 0x000fe20008011606 */
[----:B------:R-:W-:Y:S01]  /*0840*/  CS2R R56, SRZ ;  /* 0x0000000000387805 */ /* 0x000fe2000001ff00 */
[----:B------:R-:W-:Y:S01]  /*0850*/  ULEA.HI UR5, UR5, UR4, URZ, 0x5 ;  /* 0x0000000405057291 */ /* 0x000fe2000f8f283f */
[----:B------:R-:W-:Y:S01]  /*0860*/  CS2R R58, SRZ ;  /* 0x00000000003a7805 */ /* 0x000fe2000001ff00 */
[----:B------:R-:W1:Y:S01]  /*0870*/  I2F.RP R6, R29 ;  /* 0x0000001d00067306 */ /* 0x000e620000209400 */
[----:B------:R-:W-:Y:S01]  /*0880*/  ULDC UR8, c[0x0][0x234] ;  /* 0x00008d0000087ab9 */ /* 0x000fe20000000800 */
[----:B------:R-:W-:Y:S01]  /*0890*/  USGXT.U32 UR4, UR10, 0xe ;  /* 0x0000000e0a04789a */ /* 0x000fe20008000000 */
[----:B------:R-:W-:Y:S01]  /*08a0*/  CS2R R60, SRZ ;  /* 0x00000000003c7805 */ /* 0x000fe2000001ff00 */
[----:B------:R-:W-:Y:S01]  /*08b0*/  ULDC UR12, c[0x0][0x23c] ;  /* 0x00008f00000c7ab9 */ /* 0x000fe20000000800 */
[----:B------:R-:W-:Y:S01]  /*08c0*/  ULDC.64 UR14, c[0x0][0x210] ;  /* 0x00008400000e7ab9 */ /* 0x000fe20000000a00 */
[----:B------:R-:W-:Y:S01]  /*08d0*/  ULDC UR11, c[0x0][0x230] ;  /* 0x00008c00000b7ab9 */ /* 0x000fe20000000800 */
[----:B------:R-:W-:Y:S01]  /*08e0*/  USHF.L.U32 UR49, UR12, 0x5, URZ ;  /* 0x000000050c317899 */ /* 0x000fe2000800063f */
[----:B0-----:R-:W0:Y:S01]  /*08f0*/  MUFU.RCP R7, R7 ;  /* 0x0000000700077308 */ /* 0x001e220000001000 */
[----:B------:R-:W-:-:S02]  /*0900*/  CS2R R62, SRZ ;  /* 0x00000000003e7805 */ /* 0x000fc4000001ff00 */
[----:B------:R-:W-:Y:S02]  /*0910*/  CS2R R64, SRZ ;  /* 0x0000000000407805 */ /* 0x000fe4000001ff00 */
[----:B------:R-:W-:Y:S02]  /*0920*/  CS2R R66, SRZ ;  /* 0x0000000000427805 */ /* 0x000fe4000001ff00 */
[----:B------:R-:W-:Y:S02]  /*0930*/  CS2R R68, SRZ ;  /* 0x0000000000447805 */ /* 0x000fe4000001ff00 */
[----:B------:R-:W-:Y:S02]  /*0940*/  CS2R R70, SRZ ;  /* 0x0000000000467805 */ /* 0x000fe4000001ff00 */
[----:B------:R-:W-:Y:S02]  /*0950*/  CS2R R72, SRZ ;  /* 0x0000000000487805 */ /* 0x000fe4000001ff00 */
[----:B------:R-:W-:Y:S01]  /*0960*/  CS2R R74, SRZ ;  /* 0x00000000004a7805 */ /* 0x000fe2000001ff00 */
[----:B-1----:R-:W1:Y:S01]  /*0970*/  MUFU.RCP R6, R6 ;  /* 0x0000000600067308 */ /* 0x002e620000001000 */
        /* <DEDUP_REMOVED lines=11> */
[----:B------:R-:W-:Y:S01]  /*0a30*/  CS2R R48, SRZ ;  /* 0x0000000000307805 */ /* 0x000fe2000001ff00 */
[----:B------:R0:W2:Y:S01]  /*0a40*/  F2I.FTZ.U32.TRUNC.NTZ R5, R4 ;  /* 0x0000000400057305 */ /* 0x0000a2000021f000 */
[----:B------:R-:W-:Y:S02]  /*0a50*/  CS2R R50, SRZ ;  /* 0x0000000000327805 */ /* 0x000fe4000001ff00 */
[----:B------:R-:W-:-:S02]  /*0a60*/  CS2R R52, SRZ ;  /* 0x0000000000347805 */ /* 0x000fc4000001ff00 */
[----:B------:R-:W-:Y:S01]  /*0a70*/  CS2R R54, SRZ ;  /* 0x0000000000367805 */ /* 0x000fe2000001ff00 */
[----:B-1----:R-:W-:Y:S01]  /*0a80*/  VIADD R3, R6, 0xffffffe ;  /* 0x0ffffffe06037836 */ /* 0x002fe20000000000 */
[----:B------:R-:W-:Y:S01]  /*0a90*/  ULDC UR18, c[0x0][0x238] ;  /* 0x00008e0000127ab9 */ /* 0x000fe20000000800 */
[----:B------:R-:W-:Y:S01]  /*0aa0*/  UMOV UR9, 0x3fffffef ;  /* 0x3fffffef00097882 */ /* 0x000fe20000000000 */
[----:B------:R-:W-:Y:S01]  /*0ab0*/  USHF.L.U32 UR50, UR18, 0x5, URZ ;  /* 0x0000000512327899 */ /* 0x000fe2000800063f */
[----:B0-----:R-:W-:Y:S02]  /*0ac0*/  IMAD.MOV.U32 R4, RZ, RZ, RZ ;  /* 0x000000ffff047224 */ /* 0x001fe400078e00ff */
[----:B------:R-:W0:Y:S01]  /*0ad0*/  F2I.FTZ.U32.TRUNC.NTZ R3, R3 ;  /* 0x0000000300037305 */ /* 0x000e22000021f000 */
[----:B------:R-:W-:Y:S02]  /*0ae0*/  UIMAD UR19, UR18, 0x1f, URZ ;  /* 0x0000001f121378a4 */ /* 0x000fe4000f8e023f */
[----:B------:R-:W-:Y:S01]  /*0af0*/  UIMAD UR22, UR18, 0x1c, URZ ;  /* 0x0000001c121678a4 */ /* 0x000fe2000f8e023f */
[----:B--2---:R-:W-:Y:S01]  /*0b00*/  IMAD.MOV R2, RZ, RZ, -R5 ;  /* 0x000000ffff027224 */ /* 0x004fe200078e0a05 */
[----:B------:R-:W-:-:S02]  /*0b10*/  UIMAD UR23, UR18, 0x1b, URZ ;  /* 0x0000001b121778a4 */ /* 0x000fc4000f8e023f */
[----:B------:R-:W-:Y:S01]  /*0b20*/  UIMAD UR24, UR18, 0x1a, URZ ;  /* 0x0000001a121878a4 */ /* 0x000fe2000f8e023f */
[----:B------:R-:W-:Y:S01]  /*0b30*/  IMAD R9, R2, R23, RZ ;  /* 0x0000001702097224 */ /* 0x000fe200078e02ff */
[----:B------:R-:W-:Y:S01]  /*0b40*/  SHF.R.U32.HI R2, RZ, 0x5, R0 ;  /* 0x00000005ff027819 */ /* 0x000fe20000011600 */
[----:B------:R-:W-:Y:S02]  /*0b50*/  UIMAD UR25, UR18, 0x19, URZ ;  /* 0x00000019121978a4 */ /* 0x000fe4000f8e023f */
[----:B------:R-:W-:Y:S01]  /*0b60*/  IMAD.HI.U32 R5, R5, R9, R4 ;  /* 0x0000000905057227 */ /* 0x000fe200078e0004 */
[----:B------:R-:W-:Y:S01]  /*0b70*/  SGXT.U32 R2, R2, 0x2 ;  /* 0x000000020202781a */ /* 0x000fe20000000000 */
[----:B------:R-:W-:Y:S02]  /*0b80*/  UIMAD UR26, UR18, 0x18, URZ ;  /* 0x00000018121a78a4 */ /* 0x000fe4000f8e023f */
[----:B0-----:R-:W-:Y:S01]  /*0b90*/  IMAD.MOV R4, RZ, RZ, -R3 ;  /* 0x000000ffff047224 */ /* 0x001fe200078e0a03 */
[----:B------:R-:W-:Y:S01]  /*0ba0*/  LOP3.LUT R28, R146, R21, R2, 0xfe, !PT ;  /* 0x00000015921c7212 */ /* 0x000fe200078efe02 */
[----:B------:R-:W-:Y:S01]  /*0bb0*/  IMAD.HI.U32 R5, R5, R8, RZ ;  /* 0x0000000805057227 */ /* 0x000fe200078e00ff */
[----:B------:R-:W-:-:S02]  /*0bc0*/  UIMAD UR27, UR18, 0x17, URZ ;  /* 0x00000017121b78a4 */ /* 0x000fc4000f8e023f */
[C---:B------:R-:W-:Y:S01]  /*0bd0*/  LOP3.LUT R7, R28.reuse, 0x3c, RZ, 0xfc, !PT ;  /* 0x0000003c1c077812 */ /* 0x040fe200078efcff */
[----:B------:R-:W-:Y:S01]  /*0be0*/  IMAD.MOV R2, RZ, RZ, -R5 ;  /* 0x000000ffff027224 */ /* 0x000fe200078e0a05 */
[----:B------:R-:W-:Y:S01]  /*0bf0*/  LOP3.LUT R31, R28, 0x20, RZ, 0xfc, !PT ;  /* 0x000000201c1f7812 */ /* 0x000fe200078efcff */
[----:B------:R-:W-:Y:S01]  /*0c00*/  IMAD R5, R4, R29, RZ ;  /* 0x0000001d04057224 */ /* 0x000fe200078e02ff */
[----:B------:R-:W-:Y:S01]  /*0c10*/  IABS R6, R7 ;  /* 0x0000000700067213 */ /* 0x000fe20000000000 */
[----:B------:R-:W-:Y:S01]  /*0c20*/  IMAD R8, R23, R2, R8 ;  /* 0x0000000217087224 */ /* 0x000fe200078e0208 */
[----:B------:R-:W-:Y:S01]  /*0c30*/  ISETP.GE.AND P1, PT, R7, RZ, PT ;  /* 0x000000ff0700720c */ /* 0x000fe20003f26270 */
[----:B------:R-:W-:Y:S01]  /*0c40*/  IMAD.MOV.U32 R2, RZ, RZ, RZ ;  /* 0x000000ffff027224 */ /* 0x000fe200078e00ff */
[C---:B------:R-:W-:Y:S01]  /*0c50*/  LOP3.LUT R7, R28.reuse, 0x2c, RZ, 0xfc, !PT ;  /* 0x0000002c1c077812 */ /* 0x040fe200078efcff */
[----:B------:R-:W-:Y:S01]  /*0c60*/  IMAD.MOV.U32 R4, RZ, RZ, R6 ;  /* 0x000000ffff047224 */ /* 0x000fe200078e0006 */
[----:B------:R-:W-:Y:S01]  /*0c70*/  ISETP.GT.U32.AND P0, PT, R23, R8, PT ;  /* 0x000000081700720c */ /* 0x000fe20003f04070 */
[----:B------:R-:W-:Y:S01]  /*0c80*/  IMAD.HI.U32 R2, R3, R5, R2 ;  /* 0x0000000503027227 */ /* 0x000fe200078e0002 */
[C---:B------:R-:W-:Y:S01]  /*0c90*/  LOP3.LUT R5, R28.reuse, 0x34, RZ, 0xfc, !PT ;  /* 0x000000341c057812 */ /* 0x040fe200078efcff */
[----:B------:R-:W-:Y:S01]  /*0ca0*/  UIMAD UR28, UR18, 0x16, URZ ;  /* 0x00000016121c78a4 */ /* 0x000fe2000f8e023f */
[----:B------:R-:W-:Y:S01]  /*0cb0*/  LOP3.LUT R6, R28, 0x30, RZ, 0xfc, !PT ;  /* 0x000000301c067812 */ /* 0x000fe200078efcff */
[----:B------:R-:W-:Y:S01]  /*0cc0*/  UIMAD UR29, UR18, 0x15, URZ ;  /* 0x00000015121d78a4 */ /* 0x000fe2000f8e023f */
[----:B------:R-:W-:Y:S01]  /*0cd0*/  IABS R12, R5 ;  /* 0x00000005000c7213 */ /* 0x000fe20000000000 */
[----:B------:R-:W-:Y:S01]  /*0ce0*/  IMAD.HI.U32 R3, R2, R4, RZ ;  /* 0x0000000402037227 */ /* 0x000fe200078e00ff */
[----:B------:R-:W-:Y:S01]  /*0cf0*/  ISETP.GE.AND P4, PT, R5, RZ, PT ;  /* 0x000000ff0500720c */ /* 0x000fe20003f86270 */
[----:B------:R-:W-:Y:S01]  /*0d00*/  UIMAD UR30, UR18, 0x14, URZ ;  /* 0x00000014121e78a4 */ /* 0x000fe2000f8e023f */
[----:B------:R-:W-:Y:S01]  /*0d10*/  IABS R14, R6 ;  /* 0x00000006000e7213 */ /* 0x000fe20000000000 */
[----:B------:R-:W-:Y:S01]  /*0d20*/  IMAD.MOV R3, RZ, RZ, -R3 ;  /* 0x000000ffff037224 */ /* 0x000fe200078e0a03 */
[----:B------:R-:W-:Y:S01]  /*0d30*/  ISETP.GE.AND P2, PT, R6, RZ, PT ;  /* 0x000000ff0600720c */ /* 0x000fe20003f46270 */
[--C-:B------:R-:W-:Y:S01]  /*0d40*/  @!P0 IMAD.IADD R8, R8, 0x1, -R23.reuse ;  /* 0x0000000108088824 */ /* 0x100fe200078e0a17 */
[----:B------:R-:W-:Y:S01]  /*0d50*/  IABS R16, R7 ;  /* 0x0000000700107213 */ /* 0x000fe20000000000 */
[----:B------:R-:W-:Y:S01]  /*0d60*/  IMAD R3, R29, R3, R4 ;  /* 0x000000031d037224 */ /* 0x000fe200078e0204 */
[----:B------:R-:W-:Y:S01]  /*0d70*/  LOP3.LUT R4, R28, 0x38, RZ, 0xfc, !PT ;  /* 0x000000381c047812 */ /* 0x000fe200078efcff */
[C---:B------:R-:W-:Y:S01]  /*0d80*/  IMAD.HI.U32 R5, R2.reuse, R12, RZ ;  /* 0x0000000c02057227 */ /* 0x040fe200078e00ff */
[----:B------:R-:W-:Y:S01]  /*0d90*/  ISETP.GT.U32.AND P5, PT, R23, R8, PT ;  /* 0x000000081700720c */ /* 0x000fe20003fa4070 */
[----:B------:R-:W-:Y:S01]  /*0da0*/  UIMAD UR31, UR18, 0x13, URZ ;  /* 0x00000013121f78a4 */ /* 0x000fe2000f8e023f */
[----:B------:R-:W-:Y:S01]  /*0db0*/  IABS R9, R4 ;  /* 0x0000000400097213 */ /* 0x000fe20000000000 */
[----:B------:R-:W-:Y:S01]  /*0dc0*/  IMAD.HI.U32 R6, R2, R14, RZ ;  /* 0x0000000e02067227 */ /* 0x000fe200078e00ff */
[----:B------:R-:W-:Y:S01]  /*0dd0*/  ISETP.GE.AND P3, PT, R4, RZ, PT ;  /* 0x000000ff0400720c */ /* 0x000fe20003f66270 */
[----:B------:R-:W-:Y:S01]  /*0de0*/  UIMAD UR32, UR18, 0x12, URZ ;  /* 0x00000012122078a4 */ /* 0x000fe2000f8e023f */
[----:B------:R-:W-:Y:S01]  /*0df0*/  ISETP.GE.AND P0, PT, R7, RZ, PT ;  /* 0x000000ff0700720c */ /* 0x000fe20003f06270 */
[----:B------:R-:W-:Y:S01]  /*0e00*/  IMAD.HI.U32 R4, R2, R9, RZ ;  /* 0x0000000902047227 */ /* 0x000fe200078e00ff */
[C---:B------:R-:W-:Y:S01]  /*0e10*/  LOP3.LUT R30, R28.reuse, 0x24, RZ, 0xfc, !PT ;  /* 0x000000241c1e7812 */ /* 0x040fe200078efcff */
[----:B------:R-:W-:Y:S01]  /*0e20*/  UIMAD UR33, UR18, 0x11, URZ ;  /* 0x00000011122178a4 */ /* 0x000fe2000f8e023f */
[C---:B------:R-:W-:Y:S01]  /*0e30*/  LOP3.LUT R27, R28.reuse, 0x28, RZ, 0xfc, !PT ;  /* 0x000000281c1b7812 */ /* 0x040fe200078efcff */
[----:B------:R-:W-:Y:S01]  /*0e40*/  IMAD.MOV R4, RZ, RZ, -R4 ;  /* 0x000000ffff047224 */ /* 0x000fe200078e0a04 */
[----:B------:R-:W-:Y:S01]  /*0e50*/  LOP3.LUT R33, R28, 0x18, RZ, 0xfc, !PT ;  /* 0x000000181c217812 */ /* 0x000fe200078efcff */
[----:B------:R-:W-:Y:S01]  /*0e60*/  @!P5 IMAD.IADD R8, R8, 0x1, -R23 ;  /* 0x000000010808d824 */ /* 0x000fe200078e0a17 */
[----:B------:R-:W-:Y:S01]  /*0e70*/  ISETP.NE.AND P5, PT, R10, RZ, PT ;  /* 0x000000ff0a00720c */ /* 0x000fe20003fa5270 */
[C---:B------:R-:W-:Y:S01]  /*0e80*/  IMAD R4, R29.reuse, R4, R9 ;  /* 0x000000041d047224 */ /* 0x040fe200078e0209 */
[----:B------:R-:W-:Y:S01]  /*0e90*/  IABS R20, R33 ;  /* 0x0000002100147213 */ /* 0x000fe20000000000 */
[----:B------:R-:W-:Y:S01]  /*0ea0*/  IMAD.MOV.U32 R26, RZ, RZ, R8 ;  /* 0x000000ffff1a7224 */ /* 0x000fe200078e0008 */
[C---:B------:R-:W-:Y:S01]  /*0eb0*/  LOP3.LUT R32, R28.reuse, 0x1c, RZ, 0xfc, !PT ;  /* 0x0000001c1c207812 */ /* 0x040fe200078efcff */
[----:B------:R-:W-:Y:S01]  /*0ec0*/  IMAD.MOV R5, RZ, RZ, -R5 ;  /* 0x000000ffff057224 */ /* 0x000fe200078e0a05 */
[----:B------:R-:W-:Y:S01]  /*0ed0*/  LOP3.LUT R34, R28, 0x14, RZ, 0xfc, !PT ;  /* 0x000000141c227812 */ /* 0x000fe200078efcff */
[----:B------:R-:W-:Y:S01]  /*0ee0*/  @!P6 IMAD.MOV R26, RZ, RZ, -R26 ;  /* 0x000000ffff1ae224 */ /* 0x000fe200078e0a1a */
[C---:B------:R-:W-:Y:S01]  /*0ef0*/  ISETP.GT.U32.AND P6, PT, R29.reuse, R4, PT ;  /* 0x000000041d00720c */ /* 0x040fe20003fc4070 */
[----:B------:R-:W-:Y:S01]  /*0f00*/  IMAD.MOV R6, RZ, RZ, -R6 ;  /* 0x000000ffff067224 */ /* 0x000fe200078e0a06 */
[----:B------:R-:W-:Y:S01]  /*0f10*/  IABS R18, R32 ;  /* 0x0000002000127213 */ /* 0x000fe20000000000 */
[C---:B------:R-:W-:Y:S01]  /*0f20*/  IMAD R5, R29.reuse, R5, R12 ;  /* 0x000000051d057224 */ /* 0x040fe200078e020c */
[----:B------:R-:W-:Y:S01]  /*0f30*/  IABS R12, R27 ;  /* 0x0000001b000c7213 */ /* 0x000fe20000000000 */
[----:B------:R-:W-:Y:S01]  /*0f40*/  IMAD.HI.U32 R7, R2, R16, RZ ;  /* 0x0000001002077227 */ /* 0x000fe200078e00ff */
[----:B------:R-:W-:Y:S01]  /*0f50*/  @!P5 LOP3.LUT R26, RZ, R10, RZ, 0x33, !PT ;  /* 0x0000000aff1ad212 */ /* 0x000fe200078e33ff */
[----:B------:R-:W-:Y:S01]  /*0f60*/  USHF.L.U32 UR34, UR18, 0x4, URZ ;  /* 0x0000000412227899 */ /* 0x000fe2000800063f */
[C---:B------:R-:W-:Y:S01]  /*0f70*/  ISETP.GT.U32.AND P5, PT, R29.reuse, R3, PT ;  /* 0x000000031d00720c */ /* 0x040fe20003fa4070 */
[C---:B------:R-:W-:Y:S01]  /*0f80*/  IMAD R6, R29.reuse, R6, R14 ;  /* 0x000000061d067224 */ /* 0x040fe200078e020e */
[----:B------:R-:W-:Y:S01]  /*0f90*/  IABS R14, R30 ;  /* 0x0000001e000e7213 */ /* 0x000fe20000000000 */
[----:B------:R-:W-:Y:S01]  /*0fa0*/  IMAD.MOV R7, RZ, RZ, -R7 ;  /* 0x000000ffff077224 */ /* 0x000fe200078e0a07 */
[----:B------:R-:W-:Y:S01]  /*0fb0*/  LOP3.LUT R35, R28, 0x10, RZ, 0xfc, !PT ;  /* 0x000000101c237812 */ /* 0x000fe200078efcff */
[--C-:B------:R-:W-:Y:S01]  /*0fc0*/  @!P6 IMAD.IADD R4, R4, 0x1, -R29.reuse ;  /* 0x000000010404e824 */ /* 0x100fe200078e0a1d */
[----:B------:R-:W-:Y:S01]  /*0fd0*/  LOP3.LUT R36, R28, 0xc, RZ, 0xfc, !PT ;  /* 0x0000000c1c247812 */ /* 0x000fe200078efcff */
[C---:B------:R-:W-:Y:S01]  /*0fe0*/  IMAD R7, R29.reuse, R7, R16 ;  /* 0x000000071d077224 */ /* 0x040fe200078e0210 */
[----:B------:R-:W-:Y:S01]  /*0ff0*/  IABS R16, R31 ;  /* 0x0000001f00107213 */ /* 0x000fe20000000000 */
[----:B------:R-:W-:Y:S01]  /*1000*/  IMAD.HI.U32 R9, R2, R14, RZ ;  /* 0x0000000e02097227 */ /* 0x000fe200078e00ff */
[----:B------:R-:W-:Y:S01]  /*1010*/  ISETP.GT.U32.AND P6, PT, R29, R4, PT ;  /* 0x000000041d00720c */ /* 0x000fe20003fc4070 */
[----:B------:R-:W-:Y:S01]  /*1020*/  UIMAD UR35, UR18, 0xf, URZ ;  /* 0x0000000f122378a4 */ /* 0x000fe2000f8e023f */
[----:B------:R-:W-:Y:S01]  /*1030*/  IABS R22, R35 ;  /* 0x0000002300167213 */ /* 0x000fe20000000000 */
[--C-:B------:R-:W-:Y:S01]  /*1040*/  @!P5 IMAD.IADD R3, R3, 0x1, -R29.reuse ;  /* 0x000000010303d824 */ /* 0x100fe200078e0a1d */
[----:B------:R-:W-:Y:S01]  /*1050*/  LOP3.LUT R37, R28, 0x8, RZ, 0xfc, !PT ;  /* 0x000000081c257812 */ /* 0x000fe200078efcff */
[C---:B------:R-:W-:Y:S01]  /*1060*/  IMAD.HI.U32 R10, R2.reuse, R16, RZ ;  /* 0x00000010020a7227 */ /* 0x040fe200078e00ff */
[----:B------:R-:W-:Y:S01]  /*1070*/  IABS R23, R36 ;  /* 0x0000002400177213 */ /* 0x000fe20000000000 */
[----:B------:R-:W-:Y:S01]  /*1080*/  UIMAD UR36, UR18, 0xe, URZ ;  /* 0x0000000e122478a4 */ /* 0x000fe2000f8e023f */
[C---:B------:R-:W-:Y:S01]  /*1090*/  ISETP.GT.U32.AND P5, PT, R29.reuse, R3, PT ;  /* 0x000000031d00720c */ /* 0x040fe20003fa4070 */
[----:B------:R-:W-:Y:S01]  /*10a0*/  IMAD.MOV R10, RZ, RZ, -R10 ;  /* 0x000000ffff0a7224 */ /* 0x000fe200078e0a0a */
[----:B------:R-:W-:Y:S01]  /*10b0*/  IABS R24, R37 ;  /* 0x0000002500187213 */ /* 0x000fe20000000000 */
[----:B------:R-:W-:Y:S01]  /*10c0*/  IMAD.HI.U32 R8, R2, R12, RZ ;  /* 0x0000000c02087227 */ /* 0x000fe200078e00ff */
[----:B------:R-:W-:Y:S01]  /*10d0*/  IABS R25, R28 ;  /* 0x0000001c00197213 */ /* 0x000fe20000000000 */
[----:B------:R-:W-:Y:S01]  /*10e0*/  UIMAD UR37, UR18, 0xd, URZ ;  /* 0x0000000d122578a4 */ /* 0x000fe2000f8e023f */
[----:B------:R-:W-:Y:S01]  /*10f0*/  LOP3.LUT R38, R28, 0x4, RZ, 0xfc, !PT ;  /* 0x000000041c267812 */ /* 0x000fe200078efcff */
[----:B------:R-:W-:Y:S01]  /*1100*/  @!P6 IMAD.IADD R4, R4, 0x1, -R29 ;  /* 0x000000010404e824 */ /* 0x000fe200078e0a1d */
[C---:B------:R-:W-:Y:S01]  /*1110*/  ISETP.GT.U32.AND P6, PT, R29.reuse, R6, PT ;  /* 0x000000061d00720c */ /* 0x040fe20003fc4070 */
[----:B------:R-:W-:Y:S01]  /*1120*/  IMAD.MOV R9, RZ, RZ, -R9 ;  /* 0x000000ffff097224 */ /* 0x000fe200078e0a09 */
[----:B------:R-:W-:Y:S01]  /*1130*/  UIMAD UR38, UR18, 0xc, URZ ;  /* 0x0000000c122678a4 */ /* 0x000fe2000f8e023f */
[----:B------:R-:W-:Y:S01]  /*1140*/  IMAD R10, R29, R10, R16 ;  /* 0x0000000a1d0a7224 */ /* 0x000fe200078e0210 */
[----:B------:R-:W-:Y:S01]  /*1150*/  UIMAD UR39, UR18, 0xb, URZ ;  /* 0x0000000b122778a4 */ /* 0x000fe2000f8e023f */
[--C-:B------:R-:W-:Y:S01]  /*1160*/  @!P5 IMAD.IADD R3, R3, 0x1, -R29.reuse ;  /* 0x000000010303d824 */ /* 0x100fe200078e0a1d */
[C---:B------:R-:W-:Y:S01]  /*1170*/  ISETP.GT.U32.AND P5, PT, R29.reuse, R5, PT ;  /* 0x000000051d00720c */ /* 0x040fe20003fa4070 */
[----:B------:R-:W-:Y:S01]  /*1180*/  IMAD.MOV.U32 R16, RZ, RZ, R20 ;  /* 0x000000ffff107224 */ /* 0x000fe200078e0014 */
[----:B------:R-:W-:Y:S01]  /*1190*/  IABS R20, R34 ;  /* 0x0000002200147213 */ /* 0x000fe20000000000 */
[----:B------:R-:W-:Y:S01]  /*11a0*/  IMAD.MOV R8, RZ, RZ, -R8 ;  /* 0x000000ffff087224 */ /* 0x000fe200078e0a08 */
[----:B------:R-:W-:Y:S01]  /*11b0*/  UIMAD UR40, UR18, 0xa, URZ ;  /* 0x0000000a122878a4 */ /* 0x000fe2000f8e023f */
[----:B------:R-:W-:Y:S01]  /*11c0*/  IMAD R9, R29, R9, R14 ;  /* 0x000000091d097224 */ /* 0x000fe200078e020e */
[----:B------:R-:W-:Y:S01]  /*11d0*/  UIMAD UR41, UR18, 0x9, URZ ;  /* 0x00000009122978a4 */ /* 0x000fe2000f8e023f */
[----:B------:R-:W-:Y:S01]  /*11e0*/  @!P6 IMAD.IADD R6, R6, 0x1, -R29 ;  /* 0x000000010606e824 */ /* 0x000fe200078e0a1d */
[----:B------:R-:W-:Y:S01]  /*11f0*/  USHF.L.U32 UR42, UR18, 0x3, URZ ;  /* 0x00000003122a7899 */ /* 0x000fe2000800063f */
[----:B------:R-:W-:Y:S01]  /*1200*/  IMAD.HI.U32 R14, R2, R16, RZ ;  /* 0x00000010020e7227 */ /* 0x000fe200078e00ff */
[----:B------:R-:W-:-:S02]  /*1210*/  UIMAD UR43, UR18, 0x7, URZ ;  /* 0x00000007122b78a4 */ /* 0x000fc4000f8e023f */
[----:B------:R-:W-:Y:S01]  /*1220*/  ISETP.GT.U32.AND P6, PT, R29, R6, PT ;  /* 0x000000061d00720c */ /* 0x000fe20003fc4070 */
[----:B------:R-:W-:Y:S01]  /*1230*/  @!P5 IMAD.IADD R5, R5, 0x1, -R29 ;  /* 0x000000010505d824 */ /* 0x000fe200078e0a1d */
[----:B------:R-:W-:Y:S01]  /*1240*/  UIMAD UR44, UR18, 0x6, URZ ;  /* 0x00000006122c78a4 */ /* 0x000fe2000f8e023f */
[C---:B------:R-:W-:Y:S01]  /*1250*/  IMAD R8, R29.reuse, R8, R12 ;  /* 0x000000081d087224 */ /* 0x040fe200078e020c */
[----:B------:R-:W-:Y:S01]  /*1260*/  UIMAD UR45, UR18, 0x5, URZ ;  /* 0x00000005122d78a4 */ /* 0x000fe2000f8e023f */
[----:B------:R-:W-:Y:S01]  /*1270*/  @!P1 IMAD.MOV R3, RZ, RZ, -R3 ;  /* 0x000000ffff039224 */ /* 0x000fe200078e0a03 */
[C---:B------:R-:W-:Y:S01]  /*1280*/  ISETP.GT.U32.AND P5, PT, R29.reuse, R5, PT ;  /* 0x000000051d00720c */ /* 0x040fe20003fa4070 */
[C---:B------:R-:W-:Y:S01]  /*1290*/  IMAD.HI.U32 R12, R2.reuse, R18, RZ ;  /* 0x00000012020c7227 */ /* 0x040fe200078e00ff */
[C---:B------:R-:W-:Y:S01]  /*12a0*/  ISETP.GT.U32.AND P1, PT, R29.reuse, R7, PT ;  /* 0x000000071d00720c */ /* 0x040fe20003f24070 */
[----:B------:R-:W-:Y:S02]  /*12b0*/  USHF.L.U32 UR46, UR18, 0x2, URZ ;  /* 0x00000002122e7899 */ /* 0x000fe4000800063f */
[----:B------:R-:W-:Y:S01]  /*12c0*/  IMAD.MOV R14, RZ, RZ, -R14 ;  /* 0x000000ffff0e7224 */ /* 0x000fe200078e0a0e */
[----:B------:R-:W-:Y:S01]  /*12d0*/  UIMAD UR47, UR18, 0x3, URZ ;  /* 0x00000003122f78a4 */ /* 0x000fe2000f8e023f */
[----:B------:R-:W-:Y:S01]  /*12e0*/  @!P3 IMAD.MOV R4, RZ, RZ, -R4 ;  /* 0x000000ffff04b224 */ /* 0x000fe200078e0a04 */
[C---:B------:R-:W-:Y:S01]  /*12f0*/  ISETP.GT.U32.AND P3, PT, R29.reuse, R8, PT ;  /* 0x000000081d00720c */ /* 0x040fe20003f64070 */
[----:B------:R-:W-:Y:S01]  /*1300*/  IMAD.MOV R12, RZ, RZ, -R12 ;  /* 0x000000ffff0c7224 */ /* 0x000fe200078e0a0c */
[----:B------:R-:W-:Y:S01]  /*1310*/  USHF.L.U32 UR48, UR18, 0x1, URZ ;  /* 0x0000000112307899 */ /* 0x000fe2000800063f */
[----:B------:R-:W-:Y:S01]  /*1320*/  IMAD R14, R29, R14, R16 ;  /* 0x0000000e1d0e7224 */ /* 0x000fe200078e0210 */
[----:B------:R-:W-:Y:S01]  /*1330*/  USHF.R.S32.HI UR51, URZ, 0x1f, UR49 ;  /* 0x0000001f3f337899 */ /* 0x000fe20008011431 */
[----:B------:R-:W-:Y:S01]  /*1340*/  @!P5 IMAD.IADD R5, R5, 0x1, -R29 ;  /* 0x000000010505d824 */ /* 0x000fe200078e0a1d */
[----:B------:R-:W-:Y:S01]  /*1350*/  ISETP.GT.U32.AND P5, PT, R29, R9, PT ;  /* 0x000000091d00720c */ /* 0x000fe20003fa4070 */
[----:B------:R-:W-:Y:S01]  /*1360*/  IMAD.HI.U32 R16, R2, R20, RZ ;  /* 0x0000001402107227 */ /* 0x000fe200078e00ff */
[----:B------:R-:W-:-:S03]  /*1370*/  ULDC UR52, c[0x0][0x238] ;  /* 0x00008e0000347ab9 */ /* 0x000fc60000000800 */
[----:B------:R-:W-:Y:S01]  /*1380*/  @!P6 IMAD.IADD R6, R6, 0x1, -R29 ;  /* 0x000000010606e824 */ /* 0x000fe200078e0a1d */
[C---:B------:R-:W-:Y:S01]  /*1390*/  ISETP.GT.U32.AND P6, PT, R29.reuse, R10, PT ;  /* 0x0000000a1d00720c */ /* 0x040fe20003fc4070 */
[----:B------:R-:W-:Y:S02]  /*13a0*/  IMAD R12, R29, R12, R18 ;  /* 0x0000000c1d0c7224 */ /* 0x000fe400078e0212 */
[----:B------:R-:W-:-:S04]  /*13b0*/  IMAD.HI.U32 R18, R2, R22, RZ ;  /* 0x0000001602127227 */ /* 0x000fc800078e00ff */
[----:B------:R-:W-:Y:S02]  /*13c0*/  IMAD.MOV R16, RZ, RZ, -R16 ;  /* 0x000000ffff107224 */ /* 0x000fe400078e0a10 */
[----:B------:R-:W-:Y:S02]  /*13d0*/  IMAD.MOV R18, RZ, RZ, -R18 ;  /* 0x000000ffff127224 */ /* 0x000fe400078e0a12 */
[----:B------:R-:W-:Y:S02]  /*13e0*/  IMAD R16, R29, R16, R20 ;  /* 0x000000101d107224 */ /* 0x000fe400078e0214 */
[----:B------:R-:W-:Y:S01]  /*13f0*/  @!P1 IMAD.IADD R7, R7, 0x1, -R29 ;  /* 0x0000000107079824 */ /* 0x000fe200078e0a1d */
[----:B------:R-:W-:Y:S01]  /*1400*/  ISETP.GT.U32.AND P1, PT, R29, R12, PT ;  /* 0x0000000c1d00720c */ /* 0x000fe20003f24070 */
[----:B------:R-:W-:-:S04]  /*1410*/  IMAD.HI.U32 R20, R2, R23, RZ ;  /* 0x0000001702147227 */ /* 0x000fc800078e00ff */
[C---:B------:R-:W-:Y:S02]  /*1420*/  IMAD R18, R29.reuse, R18, R22 ;  /* 0x000000121d127224 */ /* 0x040fe400078e0216 */
[--C-:B------:R-:W-:Y:S01]  /*1430*/  @!P3 IMAD.IADD R8, R8, 0x1, -R29.reuse ;  /* 0x000000010808b824 */ /* 0x100fe200078e0a1d */
[----:B------:R-:W-:Y:S01]  /*1440*/  ISETP.GT.U32.AND P3, PT, R29, R14, PT ;  /* 0x0000000e1d00720c */ /* 0x000fe20003f64070 */
[----:B------:R-:W-:Y:S02]  /*1450*/  @!P5 IMAD.IADD R9, R9, 0x1, -R29 ;  /* 0x000000010909d824 */ /* 0x000fe400078e0a1d */
[----:B------:R-:W-:Y:S01]  /*1460*/  IMAD.HI.U32 R22, R2, R24, RZ ;  /* 0x0000001802167227 */ /* 0x000fe200078e00ff */
[----:B------:R-:W-:-:S03]  /*1470*/  ISETP.GT.U32.AND P5, PT, R29, R8, PT ;  /* 0x000000081d00720c */ /* 0x000fc60003fa4070 */
[----:B------:R-:W-:Y:S02]  /*1480*/  IMAD.MOV R20, RZ, RZ, -R20 ;  /* 0x000000ffff147224 */ /* 0x000fe400078e0a14 */
[----:B------:R-:W-:Y:S01]  /*1490*/  @!P4 IMAD.MOV R5, RZ, RZ, -R5 ;  /* 0x000000ffff05c224 */ /* 0x000fe200078e0a05 */
[C---:B------:R-:W-:Y:S01]  /*14a0*/  ISETP.GT.U32.AND P4, PT, R29.reuse, R7, PT ;  /* 0x000000071d00720c */ /* 0x040fe20003f84070 */
[----:B------:R-:W-:Y:S01]  /*14b0*/  @!P6 IMAD.IADD R10, R10, 0x1, -R29 ;  /* 0x000000010a0ae824 */ /* 0x000fe200078e0a1d */
[C---:B------:R-:W-:Y:S01]  /*14c0*/  ISETP.GT.U32.AND P6, PT, R29.reuse, R9, PT ;  /* 0x000000091d00720c */ /* 0x040fe20003fc4070 */
[----:B------:R-:W-:Y:S02]  /*14d0*/  IMAD.MOV R22, RZ, RZ, -R22 ;  /* 0x000000ffff167224 */ /* 0x000fe400078e0a16 */
[----:B------:R-:W-:Y:S02]  /*14e0*/  IMAD R20, R29, R20, R23 ;  /* 0x000000141d147224 */ /* 0x000fe400078e0217 */
[----:B------:R-:W-:-:S04]  /*14f0*/  IMAD.HI.U32 R23, R2, R25, RZ ;  /* 0x0000001902177227 */ /* 0x000fc800078e00ff */
[C---:B------:R-:W-:Y:S02]  /*1500*/  IMAD R22, R29.reuse, R22, R24 ;  /* 0x000000161d167224 */ /* 0x040fe400078e0218 */
[----:B------:R-:W-:Y:S01]  /*1510*/  IMAD.MOV R24, RZ, RZ, -R23 ;  /* 0x000000ffff187224 */ /* 0x000fe200078e0a17 */
[----:B------:R-:W-:Y:S01]  /*1520*/  SHF.R.S32.HI R23, RZ, 0x2, R0 ;  /* 0x00000002ff177819 */ /* 0x000fe20000011400 */
[----:B------:R-:W-:Y:S01]  /*1530*/  @!P1 IMAD.IADD R12, R12, 0x1, -R29 ;  /* 0x000000010c0c9824 */ /* 0x000fe200078e0a1d */
[C---:B------:R-:W-:Y:S01]  /*1540*/  ISETP.GT.U32.AND P1, PT, R29.reuse, R10, PT ;  /* 0x0000000a1d00720c */ /* 0x040fe20003f24070 */
[----:B------:R-:W-:Y:S01]  /*1550*/  IMAD R25, R29, R24, R25 ;  /* 0x000000181d197224 */ /* 0x000fe200078e0219 */
[----:B------:R-:W-:Y:S01]  /*1560*/  IABS R24, R38 ;  /* 0x0000002600187213 */ /* 0x000fe20000000000 */
[--C-:B------:R-:W-:Y:S01]  /*1570*/  @!P3 IMAD.IADD R14, R14, 0x1, -R29.reuse ;  /* 0x000000010e0eb824 */ /* 0x100fe200078e0a1d */
[----:B------:R-:W-:Y:S01]  /*1580*/  SGXT R23, R23, 0x1 ;  /* 0x000000011717781a */ /* 0x000fe20000000200 */
[----:B------:R-:W-:Y:S01]  /*1590*/  @!P2 IMAD.MOV R6, RZ, RZ, -R6 ;  /* 0x000000ffff06a224 */ /* 0x000fe200078e0a06 */
[----:B------:R-:W-:Y:S01]  /*15a0*/  ISETP.GT.U32.AND P2, PT, R29, R12, PT ;  /* 0x0000000c1d00720c */ /* 0x000fe20003f44070 */
[--C-:B------:R-:W-:Y:S01]  /*15b0*/  @!P4 IMAD.IADD R7, R7, 0x1, -R29.reuse ;  /* 0x000000010707c824 */ /* 0x100fe200078e0a1d */
[C---:B------:R-:W-:Y:S01]  /*15c0*/  ISETP.GT.U32.AND P3, PT, R29.reuse, R14, PT ;  /* 0x0000000e1d00720c */ /* 0x040fe20003f64070 */
[--C-:B------:R-:W-:Y:S01]  /*15d0*/  @!P5 IMAD.IADD R8, R8, 0x1, -R29.reuse ;  /* 0x000000010808d824 */ /* 0x100fe200078e0a1d */
[----:B------:R-:W-:Y:S01]  /*15e0*/  ISETP.GT.U32.AND P4, PT, R29, R16, PT ;  /* 0x000000101d00720c */ /* 0x000fe20003f84070 */
[----:B------:R-:W-:Y:S01]  /*15f0*/  @!P6 IMAD.IADD R9, R9, 0x1, -R29 ;  /* 0x000000010909e824 */ /* 0x000fe200078e0a1d */
[C---:B------:R-:W-:Y:S01]  /*1600*/  ISETP.GT.U32.AND P5, PT, R29.reuse, R18, PT ;  /* 0x000000121d00720c */ /* 0x040fe20003fa4070 */
[----:B------:R-:W-:Y:S01]  /*1610*/  IMAD.HI.U32 R2, R2, R24, RZ ;  /* 0x0000001802027227 */ /* 0x000fe200078e00ff */
[----:B------:R-:W-:-:S03]  /*1620*/  ISETP.GT.U32.AND P6, PT, R29, R20, PT ;  /* 0x000000141d00720c */ /* 0x000fc60003fc4070 */
[----:B------:R-:W-:Y:S02]  /*1630*/  IMAD.MOV R2, RZ, RZ, -R2 ;  /* 0x000000ffff027224 */ /* 0x000fe400078e0a02 */
[--C-:B------:R-:W-:Y:S01]  /*1640*/  @!P1 IMAD.IADD R10, R10, 0x1, -R29.reuse ;  /* 0x000000010a0a9824 */ /* 0x100fe200078e0a1d */
[C---:B------:R-:W-:Y:S01]  /*1650*/  ISETP.GT.U32.AND P1, PT, R29.reuse, R25, PT ;  /* 0x000000191d00720c */ /* 0x040fe20003f24070 */
[C---:B------:R-:W-:Y:S02]  /*1660*/  IMAD R24, R29.reuse, R2, R24 ;  /* 0x000000021d187224 */ /* 0x040fe400078e0218 */
[--C-:B------:R-:W-:Y:S01]  /*1670*/  @!P2 IMAD.IADD R12, R12, 0x1, -R29.reuse ;  /* 0x000000010c0ca824 */ /* 0x100fe200078e0a1d */
[----:B------:R-:W-:Y:S01]  /*1680*/  ISETP.GT.U32.AND P2, PT, R29, R22, PT ;  /* 0x000000161d00720c */ /* 0x000fe20003f44070 */
[--C-:B------:R-:W-:Y:S01]  /*1690*/  @!P3 IMAD.IADD R14, R14, 0x1, -R29.reuse ;  /* 0x000000010e0eb824 */ /* 0x100fe200078e0a1d */
[----:B------:R-:W-:Y:S01]  /*16a0*/  ISETP.GE.AND P3, PT, R27, RZ, PT ;  /* 0x000000ff1b00720c */ /* 0x000fe20003f66270 */
[--C-:B------:R-:W-:Y:S01]  /*16b0*/  @!P4 IMAD.IADD R16, R16, 0x1, -R29.reuse ;  /* 0x000000011010c824 */ /* 0x100fe200078e0a1d */
[----:B------:R-:W-:Y:S01]  /*16c0*/  ISETP.GT.U32.AND P4, PT, R29, R24, PT ;  /* 0x000000181d00720c */ /* 0x000fe20003f84070 */
[--C-:B------:R-:W-:Y:S01]  /*16d0*/  @!P5 IMAD.IADD R18, R18, 0x1, -R29.reuse ;  /* 0x000000011212d824 */ /* 0x100fe200078e0a1d */
[----:B------:R-:W-:Y:S01]  /*16e0*/  ISETP.GE.AND P5, PT, R30, RZ, PT ;  /* 0x000000ff1e00720c */ /* 0x000fe20003fa6270 */
[--C-:B------:R-:W-:Y:S01]  /*16f0*/  @!P6 IMAD.IADD R20, R20, 0x1, -R29.reuse ;  /* 0x000000011414e824 */ /* 0x100fe200078e0a1d */
[----:B------:R-:W-:Y:S01]  /*1700*/  ISETP.GE.AND P6, PT, R31, RZ, PT ;  /* 0x000000ff1f00720c */ /* 0x000fe20003fc6270 */
[----:B------:R-:W-:Y:S01]  /*1710*/  @!P1 IMAD.IADD R25, R25, 0x1, -R29 ;  /* 0x0000000119199824 */ /* 0x000fe200078e0a1d */
[----:B------:R-:W-:Y:S01]  /*1720*/  LOP3.LUT R27, R23, 0x90, RZ, 0xc0, !PT ;  /* 0x00000090171b7812 */ /* 0x000fe200078ec0ff */
[----:B------:R-:W-:Y:S01]  /*1730*/  IMAD.MOV.U32 R23, RZ, RZ, R9 ;  /* 0x000000ffff177224 */ /* 0x000fe200078e0009 */
[----:B------:R-:W-:Y:S01]  /*1740*/  ISETP.GE.AND P1, PT, R32, RZ, PT ;  /* 0x000000ff2000720c */ /* 0x000fe20003f26270 */
[----:B------:R-:W-:Y:S01]  /*1750*/  @!P2 IMAD.IADD R22, R22, 0x1, -R29 ;  /* 0x000000011616a824 */ /* 0x000fe200078e0a1d */
[----:B------:R-:W-:Y:S01]  /*1760*/  ISETP.GE.AND P2, PT, R33, RZ, PT ;  /* 0x000000ff2100720c */ /* 0x000fe20003f46270 */
[----:B------:R-:W-:Y:S01]  /*1770*/  @!P0 IMAD.MOV R7, RZ, RZ, -R7 ;  /* 0x000000ffff078224 */ /* 0x000fe200078e0a07 */
[C---:B------:R-:W-:Y:S01]  /*1780*/  ISETP.GT.U32.AND P0, PT, R29.reuse, R16, PT ;  /* 0x000000101d00720c */ /* 0x040fe20003f04070 */
[----:B------:R-:W-:Y:S01]  /*1790*/  @!P4 IMAD.IADD R24, R24, 0x1, -R29 ;  /* 0x000000011818c824 */ /* 0x000fe200078e0a1d */
[C---:B------:R-:W-:Y:S01]  /*17a0*/  ISETP.GT.U32.AND P4, PT, R29.reuse, R20, PT ;  /* 0x000000141d00720c */ /* 0x040fe20003f84070 */
[----:B------:R-:W-:Y:S01]  /*17b0*/  @!P3 IMAD.MOV R8, RZ, RZ, -R8 ;  /* 0x000000ffff08b224 */ /* 0x000fe200078e0a08 */
[C---:B------:R-:W-:Y:S01]  /*17c0*/  ISETP.GT.U32.AND P3, PT, R29.reuse, R18, PT ;  /* 0x000000121d00720c */ /* 0x040fe20003f64070 */
[----:B------:R-:W-:Y:S01]  /*17d0*/  @!P5 IMAD.MOV R23, RZ, RZ, -R23 ;  /* 0x000000ffff17d224 */ /* 0x000fe200078e0a17 */
[C---:B------:R-:W-:Y:S01]  /*17e0*/  ISETP.GT.U32.AND P5, PT, R29.reuse, R25, PT ;  /* 0x000000191d00720c */ /* 0x040fe20003fa4070 */
[----:B------:R-:W-:Y:S01]  /*17f0*/  @!P6 IMAD.MOV R10, RZ, RZ, -R10 ;  /* 0x000000ffff0ae224 */ /* 0x000fe200078e0a0a */
[C---:B------:R-:W-:Y:S01]  /*1800*/  ISETP.GT.U32.AND P6, PT, R29.reuse, R22, PT ;  /* 0x000000161d00720c */ /* 0x040fe20003fc4070 */
[----:B------:R-:W-:Y:S01]  /*1810*/  @!P1 IMAD.MOV R12, RZ, RZ, -R12 ;  /* 0x000000ffff0c9224 */ /* 0x000fe200078e0a0c */
[----:B------:R-:W-:Y:S01]  /*1820*/  ISETP.GT.U32.AND P1, PT, R29, R24, PT ;  /* 0x000000181d00720c */ /* 0x000fe20003f24070 */
[----:B------:R-:W-:Y:S01]  /*1830*/  @!P2 IMAD.MOV R14, RZ, RZ, -R14 ;  /* 0x000000ffff0ea224 */ /* 0x000fe200078e0a0e */
[----:B------:R-:W-:Y:S01]  /*1840*/  ISETP.GE.AND P2, PT, R28, RZ, PT ;  /* 0x000000ff1c00720c */ /* 0x000fe20003f46270 */
[--C-:B------:R-:W-:Y:S01]  /*1850*/  @!P0 IMAD.IADD R16, R16, 0x1, -R29.reuse ;  /* 0x0000000110108824 */ /* 0x100fe200078e0a1d */
        /* <DEDUP_REMOVED lines=9> */
[----:B------:R-:W-:Y:S01]  /*18f0*/  IMAD.SHL.U32 R2, R0, 0x20, RZ ;  /* 0x0000002000027824 */ /* 0x000fe200078e00ff */
[----:B------:R-:W-:Y:S01]  /*1900*/  CS2R R30, SRZ ;  /* 0x00000000001e7805 */ /* 0x000fe2000001ff00 */
[----:B------:R-:W-:Y:S01]  /*1910*/  @!P1 IMAD.IADD R24, R24, 0x1, -R29 ;  /* 0x0000000118189824 */ /* 0x000fe200078e0a1d */
[----:B------:R-:W-:Y:S01]  /*1920*/  ISETP.NE.AND P1, PT, R11, RZ, PT ;  /* 0x000000ff0b00720c */ /* 0x000fe20003f25270 */
[----:B------:R-:W-:Y:S01]  /*1930*/  @!P0 IMAD.MOV R16, RZ, RZ, -R16 ;  /* 0x000000ffff108224 */ /* 0x000fe200078e0a10 */
[----:B------:R-:W-:Y:S01]  /*1940*/  LOP3.LUT R9, R27, 0xf60, R2, 0xf8, !PT ;  /* 0x00000f601b097812 */ /* 0x000fe200078ef802 */
[----:B------:R-:W-:Y:S01]  /*1950*/  @!P4 IMAD.MOV R20, RZ, RZ, -R20 ;  /* 0x000000ffff14c224 */ /* 0x000fe200078e0a14 */
[----:B------:R-:W-:Y:S01]  /*1960*/  LOP3.LUT R2, RZ, R11, RZ, 0x33, !PT ;  /* 0x0000000bff027212 */ /* 0x000fe200078e33ff */
[----:B------:R-:W-:Y:S01]  /*1970*/  @!P3 IMAD.MOV R18, RZ, RZ, -R18 ;  /* 0x000000ffff12b224 */ /* 0x000fe200078e0a12 */
[----:B------:R-:W-:Y:S01]  /*1980*/  CS2R R28, SRZ ;  /* 0x00000000001c7805 */ /* 0x000fe2000001ff00 */
[----:B------:R-:W-:Y:S01]  /*1990*/  @!P5 IMAD.MOV R22, RZ, RZ, -R22 ;  /* 0x000000ffff16d224 */ /* 0x000fe200078e0a16 */
[C---:B------:R-:W-:Y:S01]  /*19a0*/  SEL R4, R2.reuse, R4, !P1 ;  /* 0x0000000402047207 */ /* 0x040fe20004800000 */
[----:B------:R-:W-:Y:S01]  /*19b0*/  @!P6 IMAD.MOV R24, RZ, RZ, -R24 ;  /* 0x000000ffff18e224 */ /* 0x000fe200078e0a18 */
[C---:B------:R-:W-:Y:S01]  /*19c0*/  SEL R3, R2.reuse, R3, !P1 ;  /* 0x0000000302037207 */ /* 0x040fe20004800000 */
[----:B------:R-:W-:Y:S01]  /*19d0*/  @!P2 IMAD.MOV R25, RZ, RZ, -R25 ;  /* 0x000000ffff19a224 */ /* 0x000fe200078e0a19 */
[----:B------:R-:W-:Y:S01]  /*19e0*/  SEL R5, R2, R5, !P1 ;  /* 0x0000000502057207 */ /* 0x000fe20004800000 */
[----:B------:R-:W-:Y:S01]  /*19f0*/  IMAD R144, R4, UR7, RZ ;  /* 0x0000000704907c24 */ /* 0x000fe2000f8e02ff */
[C---:B------:R-:W-:Y:S01]  /*1a00*/  SEL R7, R2.reuse, R7, !P1 ;  /* 0x0000000702077207 */ /* 0x040fe20004800000 */
[----:B------:R-:W-:Y:S01]  /*1a10*/  IMAD R3, R3, UR7, RZ ;  /* 0x0000000703037c24 */ /* 0x000fe2000f8e02ff */
[C---:B------:R-:W-:Y:S01]  /*1a20*/  SEL R6, R2.reuse, R6, !P1 ;  /* 0x0000000602067207 */ /* 0x040fe20004800000 */
[----:B------:R-:W-:Y:S01]  /*1a30*/  IMAD R5, R5, UR7, RZ ;  /* 0x0000000705057c24 */ /* 0x000fe2000f8e02ff */
[C---:B------:R-:W-:Y:S01]  /*1a40*/  SEL R8, R2.reuse, R8, !P1 ;  /* 0x0000000802087207 */ /* 0x040fe20004800000 */
[----:B------:R-:W-:Y:S01]  /*1a50*/  IMAD R7, R7, UR7, RZ ;  /* 0x0000000707077c24 */ /* 0x000fe2000f8e02ff */
[----:B------:R-:W-:Y:S01]  /*1a60*/  SEL R23, R2, R23, !P1 ;  /* 0x0000001702177207 */ /* 0x000fe20004800000 */
[----:B------:R-:W-:Y:S01]  /*1a70*/  IMAD R6, R6, UR7, RZ ;  /* 0x0000000706067c24 */ /* 0x000fe2000f8e02ff */
[----:B------:R-:W-:Y:S01]  /*1a80*/  SEL R10, R2, R10, !P1 ;  /* 0x0000000a020a7207 */ /* 0x000fe20004800000 */
[----:B------:R-:W-:Y:S01]  /*1a90*/  IMAD R8, R8, UR7, RZ ;  /* 0x0000000708087c24 */ /* 0x000fe2000f8e02ff */
[C---:B------:R-:W-:Y:S01]  /*1aa0*/  SEL R12, R2.reuse, R12, !P1 ;  /* 0x0000000c020c7207 */ /* 0x040fe20004800000 */
[----:B------:R-:W-:Y:S01]  /*1ab0*/  IMAD R23, R23, UR7, RZ ;  /* 0x0000000717177c24 */ /* 0x000fe2000f8e02ff */
[----:B------:R-:W-:Y:S01]  /*1ac0*/  SEL R14, R2, R14, !P1 ;  /* 0x0000000e020e7207 */ /* 0x000fe20004800000 */
        /* <DEDUP_REMOVED lines=13> */
[----:B------:R-:W-:Y:S01]  /*1ba0*/  SHF.R.S32.HI R128, RZ, 0x1f, R144 ;  /* 0x0000001fff807819 */ /* 0x000fe20000011490 */
[----:B------:R-:W-:Y:S01]  /*1bb0*/  IMAD R24, R24, UR7, RZ ;  /* 0x0000000718187c24 */ /* 0x000fe2000f8e02ff */
[----:B------:R-:W-:Y:S01]  /*1bc0*/  SHF.R.S32.HI R132, RZ, 0x1f, R3 ;  /* 0x0000001fff847819 */ /* 0x000fe20000011403 */
[----:B------:R-:W-:Y:S01]  /*1bd0*/  IMAD R2, R2, UR7, RZ ;  /* 0x0000000702027c24 */ /* 0x000fe2000f8e02ff */
[----:B------:R-:W-:Y:S01]  /*1be0*/  IADD3 R4, P3, R3, UR20, RZ ;  /* 0x0000001403047c10 */ /* 0x000fe2000ff7e0ff */
[----:B------:R-:W-:Y:S01]  /*1bf0*/  UIADD3 UR7, UR6, 0x1000, URZ ;  /* 0x0000100006077890 */ /* 0x000fe2000fffe03f */
[----:B------:R-:W-:Y:S01]  /*1c00*/  IADD3 R144, P2, R144, UR20, RZ ;  /* 0x0000001490907c10 */ /* 0x000fe2000ff5e0ff */
[----:B------:R-:W-:Y:S01]  /*1c10*/  IMAD R11, R26, UR8, RZ ;  /* 0x000000081a0b7c24 */ /* 0x000fe2000f8e02ff */
[----:B------:R-:W-:Y:S01]  /*1c20*/  SHF.R.S32.HI R124, RZ, 0x1f, R5 ;  /* 0x0000001fff7c7819 */ /* 0x000fe20000011405 */
[----:B------:R-:W-:Y:S01]  /*1c30*/  USHF.R.U32.HI UR10, URZ, 0x4, UR7 ;  /* 0x000000043f0a7899 */ /* 0x000fe20008011607 */
[----:B------:R-:W-:-:S02]  /*1c40*/  IADD3 R142, P1, R5, UR20, RZ ;  /* 0x00000014058e7c10 */ /* 0x000fc4000ff3e0ff */
[----:B------:R-:W-:Y:S02]  /*1c50*/  CS2R R26, SRZ ;  /* 0x00000000001a7805 */ /* 0x000fe4000001ff00 */
[----:B------:R-:W-:Y:S01]  /*1c60*/  SHF.R.S32.HI R116, RZ, 0x1f, R7 ;  /* 0x0000001fff747819 */ /* 0x000fe20000011407 */
[----:B------:R-:W-:Y:S01]  /*1c70*/  USGXT.U32 UR10, UR10, 0xe ;  /* 0x0000000e0a0a789a */ /* 0x000fe20008000000 */
[----:B------:R-:W-:Y:S02]  /*1c80*/  IADD3 R138, P4, R7, UR20, RZ ;  /* 0x00000014078a7c10 */ /* 0x000fe4000ff9e0ff */
[----:B------:R-:W-:Y:S02]  /*1c90*/  CS2R R32, SRZ ;  /* 0x0000000000207805 */ /* 0x000fe4000001ff00 */
[----:B------:R-:W-:Y:S02]  /*1ca0*/  LOP3.LUT R7, R0, 0x1f, RZ, 0xc0, !PT ;  /* 0x0000001f00077812 */ /* 0x000fe400078ec0ff */
[----:B------:R-:W-:-:S02]  /*1cb0*/  CS2R R34, SRZ ;  /* 0x0000000000227805 */ /* 0x000fc4000001ff00 */
[----:B------:R-:W-:Y:S02]  /*1cc0*/  SHF.R.S32.HI R120, RZ, 0x1f, R6 ;  /* 0x0000001fff787819 */ /* 0x000fe40000011406 */
[----:B------:R-:W-:Y:S02]  /*1cd0*/  CS2R R36, SRZ ;  /* 0x0000000000247805 */ /* 0x000fe4000001ff00 */
[----:B------:R-:W-:Y:S01]  /*1ce0*/  IADD3 R140, P0, R6, UR20, RZ ;  /* 0x00000014068c7c10 */ /* 0x000fe2000ff1e0ff */
[----:B------:R-:W-:Y:S01]  /*1cf0*/  IMAD R5, R7, UR12, RZ ;  /* 0x0000000c07057c24 */ /* 0x000fe2000f8e02ff */
[----:B------:R-:W-:Y:S02]  /*1d00*/  IADD3.X R132, R132, UR21, RZ, P3, !PT ;  /* 0x0000001584847c10 */ /* 0x000fe40009ffe4ff */
[----:B------:R-:W-:Y:S02]  /*1d10*/  CS2R R38, SRZ ;  /* 0x0000000000267805 */ /* 0x000fe4000001ff00 */
[----:B------:R-:W-:Y:S01]  /*1d20*/  IADD3.X R128, R128, UR21, RZ, P2, !PT ;  /* 0x0000001580807c10 */ /* 0x000fe200097fe4ff */
[----:B------:R-:W-:Y:S01]  /*1d30*/  USHF.R.S32.HI UR7, URZ, 0x5, UR5 ;  /* 0x000000053f077899 */ /* 0x000fe20008011405 */
[----:B------:R-:W-:Y:S01]  /*1d40*/  IADD3.X R124, R124, UR21, RZ, P1, !PT ;  /* 0x000000157c7c7c10 */ /* 0x000fe20008ffe4ff */
[----:B------:R-:W-:Y:S01]  /*1d50*/  UMOV UR8, 0xffffff80 ;  /* 0xffffff8000087882 */ /* 0x000fe20000000000 */
[----:B------:R-:W-:Y:S01]  /*1d60*/  SHF.R.S32.HI R112, RZ, 0x1f, R8 ;  /* 0x0000001fff707819 */ /* 0x000fe20000011408 */
[----:B------:R-:W-:Y:S01]  /*1d70*/  UMOV UR5, URZ ;  /* 0x0000003f00057c82 */ /* 0x000fe20008000000 */
[----:B------:R-:W-:Y:S01]  /*1d80*/  IADD3 R136, P6, R8, UR20, RZ ;  /* 0x0000001408887c10 */ /* 0x000fe2000ffde0ff */
[----:B------:R-:W-:Y:S01]  /*1d90*/  IMAD.U32 R8, RZ, RZ, UR11 ;  /* 0x0000000bff087e24 */ /* 0x000fe2000f8e00ff */
[----:B------:R-:W-:Y:S01]  /*1da0*/  SHF.R.S32.HI R108, RZ, 0x1f, R23 ;  /* 0x0000001fff6c7819 */ /* 0x000fe20000011417 */
[----:B------:R-:W-:Y:S01]  /*1db0*/  UIADD3.64 UR8, UR4, -UR8, URZ ;  /* 0x8000000804087297 */ /* 0x000fe2000fffe03f */
[----:B------:R-:W-:-:S02]  /*1dc0*/  IADD3 R134, P5, R23, UR20, RZ ;  /* 0x0000001417867c10 */ /* 0x000fc4000ffbe0ff */
[----:B------:R-:W-:Y:S02]  /*1dd0*/  SHF.R.S32.HI R96, RZ, 0x1f, R10 ;  /* 0x0000001fff607819 */ /* 0x000fe4000001140a */
[----:B------:R-:W-:Y:S02]  /*1de0*/  IADD3 R130, P3, R10, UR20, RZ ;  /* 0x000000140a827c10 */ /* 0x000fe4000ff7e0ff */
[----:B------:R-:W-:Y:S02]  /*1df0*/  SHF.R.S32.HI R92, RZ, 0x1f, R12 ;  /* 0x0000001fff5c7819 */ /* 0x000fe4000001140c */
[----:B------:R-:W-:Y:S02]  /*1e00*/  IADD3 R126, P2, R12, UR20, RZ ;  /* 0x000000140c7e7c10 */ /* 0x000fe4000ff5e0ff */
[----:B------:R-:W-:Y:S02]  /*1e10*/  SHF.R.S32.HI R88, RZ, 0x1f, R14 ;  /* 0x0000001fff587819 */ /* 0x000fe4000001140e */
[----:B------:R-:W-:-:S02]  /*1e20*/  IADD3 R122, P1, R14, UR20, RZ ;  /* 0x000000140e7a7c10 */ /* 0x000fc4000ff3e0ff */
[----:B------:R-:W-:Y:S02]  /*1e30*/  IADD3.X R120, R120, UR21, RZ, P0, !PT ;  /* 0x0000001578787c10 */ /* 0x000fe400087fe4ff */
[----:B------:R-:W-:Y:S02]  /*1e40*/  IADD3.X R116, R116, UR21, RZ, P4, !PT ;  /* 0x0000001574747c10 */ /* 0x000fe4000a7fe4ff */
[----:B------:R-:W-:Y:S02]  /*1e50*/  SHF.R.S32.HI R22, RZ, 0x1f, R16 ;  /* 0x0000001fff167819 */ /* 0x000fe40000011410 */
[----:B------:R-:W-:Y:S02]  /*1e60*/  IADD3 R118, P0, R16, UR20, RZ ;  /* 0x0000001410767c10 */ /* 0x000fe4000ff1e0ff */
[----:B------:R-:W-:Y:S02]  /*1e70*/  SHF.R.S32.HI R20, RZ, 0x1f, R18 ;  /* 0x0000001fff147819 */ /* 0x000fe40000011412 */
[----:B------:R-:W-:-:S02]  /*1e80*/  IADD3 R114, P4, R18, UR20, RZ ;  /* 0x0000001412727c10 */ /* 0x000fc4000ff9e0ff */
[----:B------:R-:W-:Y:S02]  /*1e90*/  SHF.R.S32.HI R18, RZ, 0x1f, R110 ;  /* 0x0000001fff127819 */ /* 0x000fe4000001146e */
[----:B------:R-:W-:Y:S02]  /*1ea0*/  IADD3.X R112, R112, UR21, RZ, P6, !PT ;  /* 0x0000001570707c10 */ /* 0x000fe4000b7fe4ff */
[----:B------:R-:W-:Y:S02]  /*1eb0*/  SHF.R.S32.HI R16, RZ, 0x1f, R98 ;  /* 0x0000001fff107819 */ /* 0x000fe40000011462 */
[----:B------:R-:W-:Y:S02]  /*1ec0*/  IADD3.X R108, R108, UR21, RZ, P5, !PT ;  /* 0x000000156c6c7c10 */ /* 0x000fe4000affe4ff */
[----:B------:R-:W-:Y:S02]  /*1ed0*/  IADD3.X R96, R96, UR21, RZ, P3, !PT ;  /* 0x0000001560607c10 */ /* 0x000fe40009ffe4ff */
[----:B------:R-:W-:-:S02]  /*1ee0*/  IADD3.X R92, R92, UR21, RZ, P2, !PT ;  /* 0x000000155c5c7c10 */ /* 0x000fc400097fe4ff */
[----:B------:R-:W-:Y:S02]  /*1ef0*/  IADD3.X R88, R88, UR21, RZ, P1, !PT ;  /* 0x0000001558587c10 */ /* 0x000fe40008ffe4ff */
[----:B------:R-:W-:Y:S02]  /*1f00*/  IADD3 R110, P6, R110, UR20, RZ ;  /* 0x000000146e6e7c10 */ /* 0x000fe4000ffde0ff */
[----:B------:R-:W-:Y:S02]  /*1f10*/  IADD3 R98, P5, R98, UR20, RZ ;  /* 0x0000001462627c10 */ /* 0x000fe4000ffbe0ff */
[----:B------:R-:W-:Y:S02]  /*1f20*/  SHF.R.S32.HI R14, RZ, 0x1f, R24 ;  /* 0x0000001fff0e7819 */ /* 0x000fe40000011418 */
[----:B------:R-:W-:Y:S02]  /*1f30*/  IADD3 R94, P3, R24, UR20, RZ ;  /* 0x00000014185e7c10 */ /* 0x000fe4000ff7e0ff */
[----:B------:R-:W-:-:S02]  /*1f40*/  CS2R R24, SRZ ;  /* 0x0000000000187805 */ /* 0x000fc4000001ff00 */
[----:B------:R-:W-:Y:S02]  /*1f50*/  SHF.R.S32.HI R12, RZ, 0x1f, R2 ;  /* 0x0000001fff0c7819 */ /* 0x000fe40000011402 */
[----:B------:R-:W-:Y:S01]  /*1f60*/  IADD3 R90, P2, R2, UR20, RZ ;  /* 0x00000014025a7c10 */ /* 0x000fe2000ff5e0ff */
[----:B------:R-:W-:Y:S01]  /*1f70*/  UIMAD UR20, UR18, 0x1e, URZ ;  /* 0x0000001e121478a4 */ /* 0x000fe2000f8e023f */
[----:B------:R-:W-:Y:S01]  /*1f80*/  IADD3 R10, P1, R11, UR14, RZ ;  /* 0x0000000e0b0a7c10 */ /* 0x000fe2000ff3e0ff */
[----:B------:R-:W-:Y:S01]  /*1f90*/  UMOV UR14, UR10 ;  /* 0x0000000a000e7c82 */ /* 0x000fe20008000000 */
[----:B------:R-:W-:Y:S02]  /*1fa0*/  LOP3.LUT R6, R19, 0x10, RZ, 0x3c, !PT ;  /* 0x0000001013067812 */ /* 0x000fe400078e3cff */
[----:B------:R-:W-:Y:S02]  /*1fb0*/  SHF.R.S32.HI R3, RZ, 0x1f, R5 ;  /* 0x0000001fff037819 */ /* 0x000fe40000011405 */
[----:B------:R-:W-:-:S02]  /*1fc0*/  LOP3.LUT R2, R9, 0x10, RZ, 0x3c, !PT ;  /* 0x0000001009027812 */ /* 0x000fc400078e3cff */
[----:B------:R-:W-:Y:S02]  /*1fd0*/  IADD3.X R22, R22, UR21, RZ, P0, !PT ;  /* 0x0000001516167c10 */ /* 0x000fe400087fe4ff */
[----:B------:R-:W-:Y:S02]  /*1fe0*/  IADD3.X R20, R20, UR21, RZ, P4, !PT ;  /* 0x0000001514147c10 */ /* 0x000fe4000a7fe4ff */
[----:B------:R-:W-:Y:S02]  /*1ff0*/  IADD3.X R18, R18, UR21, RZ, P6, !PT ;  /* 0x0000001512127c10 */ /* 0x000fe4000b7fe4ff */
[----:B------:R-:W-:Y:S02]  /*2000*/  IADD3.X R16, R16, UR21, RZ, P5, !PT ;  /* 0x0000001510107c10 */ /* 0x000fe4000affe4ff */
[----:B------:R-:W-:Y:S02]  /*2010*/  IADD3.X R14, R14, UR21, RZ, P3, !PT ;  /* 0x000000150e0e7c10 */ /* 0x000fe40009ffe4ff */
[----:B------:R-:W-:Y:S01]  /*2020*/  IADD3.X R12, R12, UR21, RZ, P2, !PT ;  /* 0x000000150c0c7c10 */ /* 0x000fe200097fe4ff */
[----:B------:R-:W-:Y:S01]  /*2030*/  UIMAD UR21, UR18, 0x1d, URZ ;  /* 0x0000001d121578a4 */ /* 0x000fe2000f8e023f */
[----:B------:R-:W-:Y:S01]  /*2040*/  LEA.HI.X.SX32 R11, R11, UR15, 0x1, P1 ;  /* 0x0000000f0b0b7c11 */ /* 0x000fe200088f0eff */
[----:B------:R-:W-:-:S10]  /*2050*/  UMOV UR15, 0xc0000010 ;  /* 0xc0000010000f7882 */ /* 0x000fd40000000000 */
.L_x_1:
[C---:B------:R-:W-:Y:S01]  /*2060*/  ISETP.GT.AND P3, PT, R8.reuse, 0x2, PT ;  /* 0x000000020800780c */ /* 0x040fe20003f64270 */
[----:B------:R-:W-:Y:S01]  /*2070*/  IMAD.U32 R100, RZ, RZ, UR48 ;  /* 0x00000030ff647e24 */ /* 0x000fe2000f8e00ff */
[----:B------:R-:W-:Y:S01]  /*2080*/  ISETP.GT.AND P2, PT, R8, 0x1, PT ;  /* 0x000000010800780c */ /* 0x000fe20003f44270 */
[----:B------:R-:W-:Y:S01]  /*2090*/  IMAD.U32 R104, RZ, RZ, UR18 ;  /* 0x00000012ff687e24 */ /* 0x000fe2000f8e00ff */
[C---:B------:R-:W-:Y:S02]  /*20a0*/  IADD3 R102, P0, R10.reuse, UR48, RZ ;  /* 0x000000300a667c10 */ /* 0x040fe4000ff1e0ff */
[----:B------:R-:W-:Y:S02]  /*20b0*/  IADD3 R148, P1, R10, UR52, RZ ;  /* 0x000000340a947c10 */ /* 0x000fe4000ff3e0ff */
[----:B------:R-:W-:Y:S02]  /*20c0*/  PRMT R107, RZ, 0x7610, R107 ;  /* 0x00007610ff6b7816 */ /* 0x000fe4000000006b */
[----:B------:R-:W-:-:S02]  /*20d0*/  LEA.HI.X.SX32 R103, R100, R11, 0x1, P0 ;  /* 0x0000000b64677211 */ /* 0x000fc400000f0eff */
[----:B------:R-:W-:Y:S02]  /*20e0*/  PRMT R106, RZ, 0x7610, R106 ;  /* 0x00007610ff6a7816 */ /* 0x000fe4000000006a */
[----:B------:R-:W-:Y:S01]  /*20f0*/  LEA.HI.X.SX32 R149, R104, R11, 0x1, P1 ;  /* 0x0000000b68957211 */ /* 0x000fe200008f0eff */
[----:B------:R-:W2:Y:S01]  /*2100*/  @P3 LDG.E.U8 R107, desc[UR16][R102.64] ;  /* 0x00000010666b3981 */ /* 0x000ea2000c1e1100 */
[C---:B------:R-:W-:Y:S02]  /*2110*/  ISETP.GT.AND P4, PT, R8.reuse, 0x3, PT ;  /* 0x000000030800780c */ /* 0x040fe40003f84270 */
[C---:B------:R-:W-:Y:S01]  /*2120*/  ISETP.GT.AND P3, PT, R8.reuse, 0x4, PT ;  /* 0x000000040800780c */ /* 0x040fe20003f64270 */
[----:B------:R0:W3:Y:S01]  /*2130*/  @P2 LDG.E.U8 R106, desc[UR16][R148.64] ;  /* 0x00000010946a2981 */ /* 0x0000e2000c1e1100 */
[----:B------:R-:W-:Y:S01]  /*2140*/  ISETP.GT.AND P5, PT, R8, 0x5, PT ;  /* 0x000000050800780c */ /* 0x000fe20003fa4270 */
[----:B------:R-:W-:Y:S01]  /*2150*/  IMAD.U32 R154, RZ, RZ, UR47 ;  /* 0x0000002fff9a7e24 */ /* 0x000fe2000f8e00ff */
[C---:B------:R-:W-:Y:S01]  /*2160*/  IADD3 R100, P2, R10.reuse, UR47, RZ ;  /* 0x0000002f0a647c10 */ /* 0x040fe2000ff5e0ff */
[----:B------:R-:W-:Y:S01]  /*2170*/  IMAD.U32 R152, RZ, RZ, UR46 ;  /* 0x0000002eff987e24 */ /* 0x000fe2000f8e00ff */
[----:B------:R-:W-:-:S02]  /*2180*/  IADD3 R150, P1, R10, UR46, RZ ;  /* 0x0000002e0a967c10 */ /* 0x000fc4000ff3e0ff */
[----:B------:R-:W-:Y:S01]  /*2190*/  IADD3 R104, P0, R10, UR45, RZ ;  /* 0x0000002d0a687c10 */ /* 0x000fe2000ff1e0ff */
[----:B0-----:R-:W-:Y:S01]  /*21a0*/  IMAD.U32 R148, RZ, RZ, UR45 ;  /* 0x0000002dff947e24 */ /* 0x001fe2000f8e00ff */
[----:B------:R-:W-:Y:S02]  /*21b0*/  PRMT R162, RZ, 0x7610, R162 ;  /* 0x00007610ffa27816 */ /* 0x000fe400000000a2 */
[-C--:B------:R-:W-:Y:S02]  /*21c0*/  LEA.HI.X.SX32 R101, R154, R11.reuse, 0x1, P2 ;  /* 0x0000000b9a657211 */ /* 0x080fe400010f0eff */
[----:B------:R-:W-:Y:S02]  /*21d0*/  PRMT R109, RZ, 0x7610, R109 ;  /* 0x00007610ff6d7816 */ /* 0x000fe4000000006d */
[----:B------:R-:W-:Y:S01]  /*21e0*/  PRMT R164, RZ, 0x7610, R164 ;  /* 0x00007610ffa47816 */ /* 0x000fe200000000a4 */
[----:B------:R-:W4:Y:S01]  /*21f0*/  @P4 LDG.E.U8 R162, desc[UR16][R100.64] ;  /* 0x0000001064a24981 */ /* 0x000f22000c1e1100 */
[----:B------:R-:W-:-:S02]  /*2200*/  LEA.HI.X.SX32 R151, R152, R11, 0x1, P1 ;  /* 0x0000000b98977211 */ /* 0x000fc400008f0eff */
[----:B------:R-:W-:-:S03]  /*2210*/  LEA.HI.X.SX32 R105, R148, R11, 0x1, P0 ;  /* 0x0000000b94697211 */ /* 0x000fc600000f0eff */
[----:B------:R0:W5:Y:S04]  /*2220*/  @P3 LDG.E.U8 R109, desc[UR16][R150.64] ;  /* 0x00000010966d3981 */ /* 0x000168000c1e1100 */
[----:B------:R1:W3:Y:S01]  /*2230*/  @P5 LDG.E.U8 R164, desc[UR16][R104.64] ;  /* 0x0000001068a45981 */ /* 0x0002e2000c1e1100 */
[C---:B------:R-:W-:Y:S02]  /*2240*/  ISETP.GT.AND P3, PT, R8.reuse, 0x6, PT ;  /* 0x000000060800780c */ /* 0x040fe40003f64270 */
[C---:B------:R-:W-:Y:S01]  /*2250*/  ISETP.GT.AND P4, PT, R8.reuse, 0x7, PT ;  /* 0x000000070800780c */ /* 0x040fe20003f84270 */
[----:B------:R-:W-:Y:S01]  /*2260*/  IMAD.U32 R154, RZ, RZ, UR44 ;  /* 0x0000002cff9a7e24 */ /* 0x000fe2000f8e00ff */
[----:B------:R-:W-:Y:S01]  /*2270*/  ISETP.GT.AND P5, PT, R8, 0x8, PT ;  /* 0x000000080800780c */ /* 0x000fe20003fa4270 */
[----:B------:R-:W-:Y:S01]  /*2280*/  IMAD.U32 R152, RZ, RZ, UR43 ;  /* 0x0000002bff987e24 */ /* 0x000fe2000f8e00ff */
[----:B------:R-:W-:-:S02]  /*2290*/  IADD3 R102, P2, R10, UR44, RZ ;  /* 0x0000002c0a667c10 */ /* 0x000fc4000ff5e0ff */
[C---:B------:R-:W-:Y:S01]  /*22a0*/  IADD3 R148, P1, R10.reuse, UR43, RZ ;  /* 0x0000002b0a947c10 */ /* 0x040fe2000ff3e0ff */
[----:B0-----:R-:W-:Y:S01]  /*22b0*/  IMAD.U32 R150, RZ, RZ, UR42 ;  /* 0x0000002aff967e24 */ /* 0x001fe2000f8e00ff */
[----:B------:R-:W-:Y:S02]  /*22c0*/  PRMT R111, RZ, 0x7610, R111 ;  /* 0x00007610ff6f7816 */ /* 0x000fe4000000006f */
[----:B------:R-:W-:Y:S02]  /*22d0*/  IADD3 R100, P0, R10, UR42, RZ ;  /* 0x0000002a0a647c10 */ /* 0x000fe4000ff1e0ff */
[----:B------:R-:W-:Y:S02]  /*22e0*/  PRMT R113, RZ, 0x7610, R113 ;  /* 0x00007610ff717816 */ /* 0x000fe40000000071 */
[-C--:B------:R-:W-:Y:S02]  /*22f0*/  LEA.HI.X.SX32 R103, R154, R11.reuse, 0x1, P2 ;  /* 0x0000000b9a677211 */ /* 0x080fe400010f0eff */
[----:B------:R-:W-:-:S02]  /*2300*/  LEA.HI.X.SX32 R149, R152, R11, 0x1, P1 ;  /* 0x0000000b98957211 */ /* 0x000fc400008f0eff */
[----:B------:R-:W-:Y:S01]  /*2310*/  PRMT R115, RZ, 0x7610, R115 ;  /* 0x00007610ff737816 */ /* 0x000fe20000000073 */
[----:B------:R-:W3:Y:S01]  /*2320*/  @P3 LDG.E.U8 R111, desc[UR16][R102.64] ;  /* 0x00000010666f3981 */ /* 0x000ee2000c1e1100 */
[----:B------:R-:W-:Y:S02]  /*2330*/  LEA.HI.X.SX32 R101, R150, R11, 0x1, P0 ;  /* 0x0000000b96657211 */ /* 0x000fe400000f0eff */
[C---:B------:R-:W-:Y:S01]  /*2340*/  ISETP.GT.AND P3, PT, R8.reuse, 0x9, PT ;  /* 0x000000090800780c */ /* 0x040fe20003f64270 */
[----:B------:R0:W3:Y:S01]  /*2350*/  @P4 LDG.E.U8 R113, desc[UR16][R148.64] ;  /* 0x0000001094714981 */ /* 0x0000e2000c1e1100 */
[C---:B------:R-:W-:Y:S01]  /*2360*/  ISETP.GT.AND P4, PT, R8.reuse, 0xa, PT ;  /* 0x0000000a0800780c */ /* 0x040fe20003f84270 */
[----:B------:R-:W-:Y:S02]  /*2370*/  IMAD.U32 R154, RZ, RZ, UR41 ;  /* 0x00000029ff9a7e24 */ /* 0x000fe4000f8e00ff */
[----:B------:R0:W3:Y:S01]  /*2380*/  @P5 LDG.E.U8 R115, desc[UR16][R100.64] ;  /* 0x0000001064735981 */ /* 0x0000e2000c1e1100 */
[----:B------:R-:W-:Y:S01]  /*2390*/  ISETP.GT.AND P5, PT, R8, 0xb, PT ;  /* 0x0000000b0800780c */ /* 0x000fe20003fa4270 */
[----:B------:R-:W-:Y:S01]  /*23a0*/  IMAD.U32 R152, RZ, RZ, UR40 ;  /* 0x00000028ff987e24 */ /* 0x000fe2000f8e00ff */
[----:B-1----:R-:W-:-:S02]  /*23b0*/  IADD3 R104, P2, R10, UR41, RZ ;  /* 0x000000290a687c10 */ /* 0x002fc4000ff5e0ff */
        /* <DEDUP_REMOVED lines=94> */
[----:B-1----:R-:W-:Y:S02]  /*29a0*/  PRMT R149, RZ, 0x7610, R149 ;  /* 0x00007610ff957816 */ /* 0x002fe40000000095 */
[-C--:B------:R-:W-:Y:S02]  /*29b0*/  LEA.HI.X.SX32 R105, R154, R11.reuse, 0x1, P2 ;  /* 0x0000000b9a697211 */ /* 0x080fe400010f0eff */
[----:B------:R-:W-:-:S02]  /*29c0*/  LEA.HI.X.SX32 R103, R152, R11, 0x1, P1 ;  /* 0x0000000b98677211 */ /* 0x000fc400008f0eff */
[----:B------:R-:W-:Y:S01]  /*29d0*/  PRMT R151, RZ, 0x7610, R151 ;  /* 0x00007610ff977816 */ /* 0x000fe20000000097 */
[----:B------:R-:W3:Y:S01]  /*29e0*/  @P3 LDG.E.U8 R147, desc[UR16][R104.64] ;  /* 0x0000001068933981 */ /* 0x000ee2000c1e1100 */
[-C--:B------:R-:W-:Y:S01]  /*29f0*/  LEA.HI.X.SX32 R101, R150, R11.reuse, 0x1, P0 ;  /* 0x0000000b96657211 */ /* 0x080fe200000f0eff */
[----:B------:R-:W-:Y:S01]  /*2a00*/  IMAD.U32 R150, RZ, RZ, UR23 ;  /* 0x00000017ff967e24 */ /* 0x000fe2000f8e00ff */
[----:B------:R-:W-:Y:S01]  /*2a10*/  IADD3 R158, P0, R10, UR23, RZ ;  /* 0x000000170a9e7c10 */ /* 0x000fe2000ff1e0ff */
[----:B------:R0:W3:Y:S01]  /*2a20*/  @P4 LDG.E.U8 R149, desc[UR16][R102.64] ;  /* 0x0000001066954981 */ /* 0x0000e2000c1e1100 */
[C---:B------:R-:W-:Y:S02]  /*2a30*/  ISETP.GT.AND P3, PT, R8.reuse, 0x1c, PT ;  /* 0x0000001c0800780c */ /* 0x040fe40003f64270 */
[----:B------:R-:W-:Y:S01]  /*2a40*/  ISETP.GT.AND P4, PT, R8, 0x1d, PT ;  /* 0x0000001d0800780c */ /* 0x000fe20003f84270 */
[----:B------:R1:W3:Y:S01]  /*2a50*/  @P5 LDG.E.U8 R151, desc[UR16][R100.64] ;  /* 0x0000001064975981 */ /* 0x0002e2000c1e1100 */
[----:B------:R-:W-:Y:S01]  /*2a60*/  IMAD.U32 R148, RZ, RZ, UR22 ;  /* 0x00000016ff947e24 */ /* 0x000fe2000f8e00ff */
[----:B------:R-:W-:-:S02]  /*2a70*/  LEA.HI.X.SX32 R159, R150, R11, 0x1, P0 ;  /* 0x0000000b969f7211 */ /* 0x000fc400000f0eff */
[----:B------:R-:W-:Y:S02]  /*2a80*/  ISETP.GT.AND P2, PT, R8, 0x1b, PT ;  /* 0x0000001b0800780c */ /* 0x000fe40003f44270 */
[C---:B------:R-:W-:Y:S02]  /*2a90*/  IADD3 R160, P1, R10.reuse, UR22, RZ ;  /* 0x000000160aa07c10 */ /* 0x040fe4000ff3e0ff */
[----:B0-----:R-:W-:Y:S01]  /*2aa0*/  IADD3 R102, P0, R10, UR21, RZ ;  /* 0x000000150a667c10 */ /* 0x001fe2000ff1e0ff */
[----:B-1----:R-:W-:Y:S01]  /*2ab0*/  IMAD.U32 R100, RZ, RZ, UR21 ;  /* 0x00000015ff647e24 */ /* 0x002fe2000f8e00ff */
[----:B------:R-:W-:Y:S02]  /*2ac0*/  PRMT R155, RZ, 0x7610, R155 ;  /* 0x00007610ff9b7816 */ /* 0x000fe4000000009b */
[----:B------:R-:W-:Y:S02]  /*2ad0*/  PRMT R157, RZ, 0x7610, R157 ;  /* 0x00007610ff9d7816 */ /* 0x000fe4000000009d */
[----:B------:R-:W-:-:S02]  /*2ae0*/  LEA.HI.X.SX32 R161, R148, R11, 0x1, P1 ;  /* 0x0000000b94a17211 */ /* 0x000fc400008f0eff */
[----:B------:R-:W-:Y:S02]  /*2af0*/  LEA.HI.X.SX32 R103, R100, R11, 0x1, P0 ;  /* 0x0000000b64677211 */ /* 0x000fe400000f0eff */
[----:B------:R-:W-:Y:S01]  /*2b00*/  PRMT R153, RZ, 0x7610, R153 ;  /* 0x00007610ff997816 */ /* 0x000fe20000000099 */
[----:B------:R0:W3:Y:S01]  /*2b10*/  @P3 LDG.E.U8 R155, desc[UR16][R160.64] ;  /* 0x00000010a09b3981 */ /* 0x0000e2000c1e1100 */
[C---:B------:R-:W-:Y:S02]  /*2b20*/  ISETP.GT.AND P3, PT, R8.reuse, 0x1e, PT ;  /* 0x0000001e0800780c */ /* 0x040fe40003f64270 */
[C---:B------:R-:W-:Y:S01]  /*2b30*/  ISETP.GT.AND P1, PT, R8.reuse, RZ, PT ;  /* 0x000000ff0800720c */ /* 0x040fe20003f24270 */
[----:B------:R-:W3:Y:S01]  /*2b40*/  @P4 LDG.E.U8 R157, desc[UR16][R102.64] ;  /* 0x00000010669d4981 */ /* 0x000ee2000c1e1100 */
[----:B------:R-:W-:Y:S01]  /*2b50*/  ISETP.GT.AND P4, PT, R8, 0x1f, PT ;  /* 0x0000001f0800780c */ /* 0x000fe20003f84270 */
[----:B------:R-:W-:Y:S01]  /*2b60*/  IMAD.U32 R150, RZ, RZ, UR20 ;  /* 0x00000014ff967e24 */ /* 0x000fe2000f8e00ff */
[C---:B------:R-:W-:Y:S01]  /*2b70*/  IADD3 R100, P0, R10.reuse, UR20, RZ ;  /* 0x000000140a647c10 */ /* 0x040fe2000ff1e0ff */
[----:B------:R1:W3:Y:S01]  /*2b80*/  @P2 LDG.E.U8 R153, desc[UR16][R158.64] ;  /* 0x000000109e992981 */ /* 0x0002e2000c1e1100 */
[----:B------:R-:W-:Y:S01]  /*2b90*/  IMAD.U32 R148, RZ, RZ, UR19 ;  /* 0x00000013ff947e24 */ /* 0x000fe2000f8e00ff */
[----:B------:R-:W-:-:S02]  /*2ba0*/  IADD3 R104, P2, R10, UR19, RZ ;  /* 0x000000130a687c10 */ /* 0x000fc4000ff5e0ff */
[----:B0-----:R-:W-:Y:S02]  /*2bb0*/  PRMT R161, RZ, 0x7610, R161 ;  /* 0x00007610ffa17816 */ /* 0x001fe400000000a1 */
[----:B------:R-:W-:Y:S02]  /*2bc0*/  PRMT R163, RZ, 0x7610, R163 ;  /* 0x00007610ffa37816 */ /* 0x000fe400000000a3 */
[-C--:B------:R-:W-:Y:S02]  /*2bd0*/  LEA.HI.X.SX32 R101, R150, R11.reuse, 0x1, P0 ;  /* 0x0000000b96657211 */ /* 0x080fe400000f0eff */
[----:B-1----:R-:W-:Y:S02]  /*2be0*/  PRMT R159, RZ, 0x7610, R159 ;  /* 0x00007610ff9f7816 */ /* 0x002fe4000000009f */
[----:B------:R-:W-:Y:S01]  /*2bf0*/  LEA.HI.X.SX32 R105, R148, R11, 0x1, P2 ;  /* 0x0000000b94697211 */ /* 0x000fe200010f0eff */
[----:B------:R-:W3:Y:S04]  /*2c00*/  @P1 LDG.E.U8 R163, desc[UR16][R10.64] ;  /* 0x000000100aa31981 */ /* 0x000ee8000c1e1100 */
[----:B------:R0:W3:Y:S04]  /*2c10*/  @P3 LDG.E.U8 R159, desc[UR16][R100.64] ;  /* 0x00000010649f3981 */ /* 0x0000e8000c1e1100 */
[----:B------:R-:W3:Y:S01]  /*2c20*/  @P4 LDG.E.U8 R161, desc[UR16][R104.64] ;  /* 0x0000001068a14981 */ /* 0x000ee2000c1e1100 */
[----:B------:R-:W-:-:S02]  /*2c30*/  ISETP.GE.AND P0, PT, R7, R8, PT ;  /* 0x000000080700720c */ /* 0x000fc40003f06270 */
[----:B0-----:R-:W-:Y:S02]  /*2c40*/  IADD3 R100, P2, R5, R144, RZ ;  /* 0x0000009005647210 */ /* 0x001fe40007f5e0ff */
[----:B------:R-:W-:-:S03]  /*2c50*/  PRMT R148, RZ, 0x7610, R148 ;  /* 0x00007610ff947816 */ /* 0x000fc60000000094 */
[----:B------:R-:W-:Y:S01]  /*2c60*/  IMAD.X R101, R3, 0x1, R128, P2 ;  /* 0x0000000103657824 */ /* 0x000fe200010e0680 */
[----:B------:R-:W-:Y:S01]  /*2c70*/  BAR.SYNC.DEFER_BLOCKING 0x0 ;  /* 0x0000000000007b1d */ /* 0x000fe20000010000 */
[----:B------:R-:W-:Y:S02]  /*2c80*/  PRMT R150, RZ, 0x7610, R150 ;  /* 0x00007610ff967816 */ /* 0x000fe40000000096 */
[----:B------:R-:W-:Y:S02]  /*2c90*/  IADD3 R102, P3, R5, R142, RZ ;  /* 0x0000008e05667210 */ /* 0x000fe40007f7e0ff */
[----:B------:R-:W-:-:S03]  /*2ca0*/  PRMT R23, RZ, 0x7610, R23 ;  /* 0x00007610ff177816 */ /* 0x000fc60000000017 */
[----:B------:R-:W-:Y:S01]  /*2cb0*/  IMAD.X R103, R3, 0x1, R124, P3 ;  /* 0x0000000103677824 */ /* 0x000fe200018e067c */
[----:B------:R0:W3:Y:S01]  /*2cc0*/  @!P0 LDG.E.U8 R148, desc[UR16][R100.64] ;  /* 0x0000001064948981 */ /* 0x0000e2000c1e1100 */
[----:B------:R-:W-:-:S03]  /*2cd0*/  PRMT R152, RZ, 0x7610, R152 ;  /* 0x00007610ff987816 */ /* 0x000fc60000000098 */
[----:B------:R-:W3:Y:S01]  /*2ce0*/  @!P0 LDG.E.U8 R23, desc[UR16][R102.64] ;  /* 0x0000001066178981 */ /* 0x000ee2000c1e1100 */
[----:B0-----:R-:W-:-:S05]  /*2cf0*/  IADD3 R100, P1, R5, R140, RZ ;  /* 0x0000008c05647210 */ /* 0x001fca0007f3e0ff */
[----:B------:R-:W-:Y:S01]  /*2d00*/  IMAD.X R101, R3, 0x1, R120, P1 ;  /* 0x0000000103657824 */ /* 0x000fe200008e0678 */
[----:B------:R-:W-:-:S04]  /*2d10*/  IADD3 R104, P1, R5, R138, RZ ;  /* 0x0000008a05687210 */ /* 0x000fc80007f3e0ff */
[----:B------:R0:W3:Y:S01]  /*2d20*/  @!P0 LDG.E.U8 R150, desc[UR16][R100.64] ;  /* 0x0000001064968981 */ /* 0x0000e2000c1e1100 */
[----:B------:R-:W-:Y:S01]  /*2d30*/  IMAD.X R105, R3, 0x1, R116, P1 ;  /* 0x0000000103697824 */ /* 0x000fe200008e0674 */
[----:B0-----:R-:W-:-:S05]  /*2d40*/  IADD3 R100, P1, R5, R136, RZ ;  /* 0x0000008805647210 */ /* 0x001fca0007f3e0ff */
[----:B------:R-:W-:Y:S01]  /*2d50*/  IMAD.X R101, R3, 0x1, R112, P1 ;  /* 0x0000000103657824 */ /* 0x000fe200008e0670 */
[----:B------:R-:W-:Y:S02]  /*2d60*/  IADD3 R102, P1, R5, R134, RZ ;  /* 0x0000008605667210 */ /* 0x000fe40007f3e0ff */
[----:B------:R-:W-:Y:S02]  /*2d70*/  PRMT R89, RZ, 0x7610, R89 ;  /* 0x00007610ff597816 */ /* 0x000fe40000000059 */
[----:B------:R0:W3:Y:S01]  /*2d80*/  @!P0 LDG.E.U8 R152, desc[UR16][R100.64] ;  /* 0x0000001064988981 */ /* 0x0000e2000c1e1100 */
[----:B------:R-:W-:Y:S01]  /*2d90*/  IMAD.X R103, R3, 0x1, R108, P1 ;  /* 0x0000000103677824 */ /* 0x000fe200008e066c */
[----:B------:R-:W-:Y:S02]  /*2da0*/  PRMT R154, RZ, 0x7610, R154 ;  /* 0x00007610ff9a7816 */ /* 0x000fe4000000009a */
[----:B------:R1:W3:Y:S01]  /*2db0*/  @!P0 LDG.E.U8 R89, desc[UR16][R104.64] ;  /* 0x0000001068598981 */ /* 0x0002e2000c1e1100 */
[----:B0-----:R-:W-:-:S05]  /*2dc0*/  IADD3 R100, P1, R5, R130, RZ ;  /* 0x0000008205647210 */ /* 0x001fca0007f3e0ff */
[----:B------:R-:W-:Y:S01]  /*2dd0*/  IMAD.X R101, R3, 0x1, R96, P1 ;  /* 0x0000000103657824 */ /* 0x000fe200008e0660 */
[----:B-1----:R-:W-:Y:S02]  /*2de0*/  IADD3 R104, P1, R5, R126, RZ ;  /* 0x0000007e05687210 */ /* 0x002fe40007f3e0ff */
        /* <DEDUP_REMOVED lines=21> */
[----:B------:R-:W-:-:S03]  /*2f40*/  PRMT R160, RZ, 0x7610, R160 ;  /* 0x00007610ffa07816 */ /* 0x000fc600000000a0 */
[----:B------:R5:W3:Y:S01]  /*2f50*/  @!P0 LDG.E.U8 R97, desc[UR16][R104.64] ;  /* 0x0000001068618981 */ /* 0x000ae2000c1e1100 */
[----:B0-----:R-:W-:-:S05]  /*2f60*/  IADD3 R100, P1, R5, R98, RZ ;  /* 0x0000006205647210 */ /* 0x001fca0007f3e0ff */
[----:B------:R-:W-:Y:S01]  /*2f70*/  IMAD.X R101, R3, 0x1, R16, P1 ;  /* 0x0000000103657824 */ /* 0x000fe200008e0610 */
[----:B-1----:R-:W-:Y:S02]  /*2f80*/  IADD3 R102, P1, R5, R94, RZ ;  /* 0x0000005e05667210 */ /* 0x002fe40007f3e0ff */
[----:B--2---:R-:W-:Y:S02]  /*2f90*/  LOP3.LUT R107, R107, 0xffff, RZ, 0xc0, !PT ;  /* 0x0000ffff6b6b7812 */ /* 0x004fe400078ec0ff */
[----:B----4-:R-:W-:Y:S01]  /*2fa0*/  LOP3.LUT R162, R162, 0xffff, RZ, 0xc0, !PT ;  /* 0x0000ffffa2a27812 */ /* 0x010fe200078ec0ff */
[----:B------:R-:W-:Y:S01]  /*2fb0*/  IMAD.X R103, R3, 0x1, R14, P1 ;  /* 0x0000000103677824 */ /* 0x000fe200008e060e */
[----:B-----5:R-:W-:Y:S01]  /*2fc0*/  IADD3 R104, P1, R5, R90, RZ ;  /* 0x0000005a05687210 */ /* 0x020fe20007f3e0ff */
[----:B------:R0:W2:Y:S01]  /*2fd0*/  @!P0 LDG.E.U8 R160, desc[UR16][R100.64] ;  /* 0x0000001064a08981 */ /* 0x0000a2000c1e1100 */
[----:B------:R-:W-:Y:S02]  /*2fe0*/  LOP3.LUT R109, R109, 0xffff, RZ, 0xc0, !PT ;  /* 0x0000ffff6d6d7812 */ /* 0x000fe400078ec0ff */
[----:B---3--:R-:W-:Y:S01]  /*2ff0*/  LOP3.LUT R164, R164, 0xffff, RZ, 0xc0, !PT ;  /* 0x0000ffffa4a47812 */ /* 0x008fe200078ec0ff */
[----:B------:R-:W-:Y:S01]  /*3000*/  IMAD.X R105, R3, 0x1, R12, P1 ;  /* 0x0000000103697824 */ /* 0x000fe200008e060c */
[----:B------:R-:W-:-:S02]  /*3010*/  PRMT R107, R107, 0x3340, R162 ;  /* 0x000033406b6b7816 */ /* 0x000fc400000000a2 */
[----:B------:R-:W-:Y:S02]  /*3020*/  PRMT R162, RZ, 0x7610, R162 ;  /* 0x00007610ffa27816 */ /* 0x000fe400000000a2 */
[----:B0-----:R-:W-:Y:S02]  /*3030*/  IADD3 R100, P1, R5, R4, RZ ;  /* 0x0000000405647210 */ /* 0x001fe40007f3e0ff */
[----:B------:R-:W-:Y:S02]  /*3040*/  PRMT R164, R109, 0x3340, R164 ;  /* 0x000033406da47816 */ /* 0x000fe400000000a4 */
[----:B------:R0:W3:Y:S01]  /*3050*/  @!P0 LDG.E.U8 R162, desc[UR16][R104.64] ;  /* 0x0000001068a28981 */ /* 0x0000e2000c1e1100 */
[----:B------:R-:W-:Y:S01]  /*3060*/  PRMT R99, RZ, 0x7610, R99 ;  /* 0x00007610ff637816 */ /* 0x000fe20000000063 */
[----:B------:R-:W-:Y:S01]  /*3070*/  IMAD.X R101, R3, 0x1, R132, P1 ;  /* 0x0000000103657824 */ /* 0x000fe200008e0684 */
[----:B------:R-:W-:-:S04]  /*3080*/  PRMT R109, RZ, 0x7610, R109 ;  /* 0x00007610ff6d7816 */ /* 0x000fc8000000006d */
[----:B------:R1:W4:Y:S04]  /*3090*/  @!P0 LDG.E.U8 R99, desc[UR16][R102.64] ;  /* 0x0000001066638981 */ /* 0x000328000c1e1100 */
[----:B------:R5:W4:Y:S01]  /*30a0*/  @!P0 LDG.E.U8 R109, desc[UR16][R100.64] ;  /* 0x00000010646d8981 */ /* 0x000b22000c1e1100 */
[----:B------:R-:W-:Y:S02]  /*30b0*/  LOP3.LUT R115, R115, 0xffff, RZ, 0xc0, !PT ;  /* 0x0000ffff73737812 */ /* 0x000fe400078ec0ff */
[----:B0-----:R-:W-:Y:S02]  /*30c0*/  LOP3.LUT R104, R117, 0xffff, RZ, 0xc0, !PT ;  /* 0x0000ffff75687812 */ /* 0x001fe400078ec0ff */
[----:B-1----:R-:W-:Y:S02]  /*30d0*/  LOP3.LUT R103, R111, 0xffff, RZ, 0xc0, !PT ;  /* 0x0000ffff6f677812 */ /* 0x002fe400078ec0ff */
[----:B------:R-:W-:-:S02]  /*30e0*/  LOP3.LUT R102, R113, 0xffff, RZ, 0xc0, !PT ;  /* 0x0000ffff71667812 */ /* 0x000fc400078ec0ff */
[----:B------:R-:W-:Y:S02]  /*30f0*/  LOP3.LUT R105, R119, 0xffff, RZ, 0xc0, !PT ;  /* 0x0000ffff77697812 */ /* 0x000fe400078ec0ff */
[----:B------:R-:W-:Y:S02]  /*3100*/  PRMT R103, R103, 0x3340, R102 ;  /* 0x0000334067677816 */ /* 0x000fe40000000066 */
[----:B------:R-:W-:Y:S02]  /*3110*/  PRMT R102, R115, 0x3340, R104 ;  /* 0x0000334073667816 */ /* 0x000fe40000000068 */
[----:B------:R-:W-:Y:S02]  /*3120*/  LOP3.LUT R104, R121, 0xffff, RZ, 0xc0, !PT ;  /* 0x0000ffff79687812 */ /* 0x000fe400078ec0ff */
[----:B------:R-:W-:Y:S02]  /*3130*/  LOP3.LUT R123, R123, 0xffff, RZ, 0xc0, !PT ;  /* 0x0000ffff7b7b7812 */ /* 0x000fe400078ec0ff */
[----:B------:R-:W-:-:S02]  /*3140*/  PRMT R105, R105, 0x3340, R104 ;  /* 0x0000334069697816 */ /* 0x000fc40000000068 */
[----:B------:R-:W-:Y:S02]  /*3150*/  LOP3.LUT R125, R125, 0xffff, RZ, 0xc0, !PT ;  /* 0x0000ffff7d7d7812 */ /* 0x000fe400078ec0ff */
[----:B------:R-:W-:Y:S02]  /*3160*/  LOP3.LUT R111, R127, 0xffff, RZ, 0xc0, !PT ;  /* 0x0000ffff7f6f7812 */ /* 0x000fe400078ec0ff */
[----:B------:R-:W-:Y:S02]  /*3170*/  LOP3.LUT R104, R129, 0xffff, RZ, 0xc0, !PT ;  /* 0x0000ffff81687812 */ /* 0x000fe400078ec0ff */
[----:B------:R-:W-:Y:S02]  /*3180*/  LOP3.LUT R106, R106, 0xffff, RZ, 0xc0, !PT ;  /* 0x0000ffff6a6a7812 */ /* 0x000fe400078ec0ff */
[----:B------:R-:W-:Y:S02]  /*3190*/  LOP3.LUT R131, R131, 0xffff, RZ, 0xc0, !PT ;  /* 0x0000ffff83837812 */ /* 0x000fe400078ec0ff */
[----:B------:R-:W-:-:S02]  /*31a0*/  LOP3.LUT R133, R133, 0xffff, RZ, 0xc0, !PT ;  /* 0x0000ffff85857812 */ /* 0x000fc400078ec0ff */
[----:B------:R-:W-:Y:S02]  /*31b0*/  LOP3.LUT R113, R135, 0xffff, RZ, 0xc0, !PT ;  /* 0x0000ffff87717812 */ /* 0x000fe400078ec0ff */
[----:B------:R-:W-:Y:S02]  /*31c0*/  LOP3.LUT R137, R137, 0xffff, RZ, 0xc0, !PT ;  /* 0x0000ffff89897812 */ /* 0x000fe400078ec0ff */
[----:B------:R-:W-:Y:S02]  /*31d0*/  LOP3.LUT R115, R139, 0xffff, RZ, 0xc0, !PT ;  /* 0x0000ffff8b737812 */ /* 0x000fe400078ec0ff */
[----:B------:R-:W-:Y:S02]  /*31e0*/  LOP3.LUT R141, R141, 0xffff, RZ, 0xc0, !PT ;  /* 0x0000ffff8d8d7812 */ /* 0x000fe400078ec0ff */
[----:B------:R-:W-:Y:S02]  /*31f0*/  LOP3.LUT R117, R143, 0xffff, RZ, 0xc0, !PT ;  /* 0x0000ffff8f757812 */ /* 0x000fe400078ec0ff */
[----:B------:R-:W-:-:S02]  /*3200*/  LOP3.LUT R145, R145, 0xffff, RZ, 0xc0, !PT ;  /* 0x0000ffff91917812 */ /* 0x000fc400078ec0ff */
[----:B-----5:R-:W-:Y:S02]  /*3210*/  PRMT R100, R123, 0x3340, R125 ;  /* 0x000033407b647816 */ /* 0x020fe4000000007d */
[----:B------:R-:W-:Y:S02]  /*3220*/  PRMT R111, R111, 0x3340, R104 ;  /* 0x000033406f6f7816 */ /* 0x000fe40000000068 */
[----:B------:R-:W-:Y:S02]  /*3230*/  PRMT R104, R131, 0x3340, R133 ;  /* 0x0000334083687816 */ /* 0x000fe40000000085 */
[----:B------:R-:W-:Y:S02]  /*3240*/  PRMT R113, R113, 0x3340, R137 ;  /* 0x0000334071717816 */ /* 0x000fe40000000089 */
[----:B------:R-:W-:Y:S02]  /*3250*/  PRMT R115, R115, 0x3340, R141 ;  /* 0x0000334073737816 */ /* 0x000fe4000000008d */
[----:B------:R-:W-:-:S02]  /*3260*/  PRMT R117, R117, 0x3340, R145 ;  /* 0x0000334075757816 */ /* 0x000fc40000000091 */
[----:B------:R-:W-:Y:S02]  /*3270*/  LOP3.LUT R147, R147, 0xffff, RZ, 0xc0, !PT ;  /* 0x0000ffff93937812 */ /* 0x000fe400078ec0ff */
[----:B------:R-:W-:Y:S02]  /*3280*/  LOP3.LUT R149, R149, 0xffff, RZ, 0xc0, !PT ;  /* 0x0000ffff95957812 */ /* 0x000fe400078ec0ff */
[----:B------:R-:W-:Y:S02]  /*3290*/  LOP3.LUT R151, R151, 0xffff, RZ, 0xc0, !PT ;  /* 0x0000ffff97977812 */ /* 0x000fe400078ec0ff */
[----:B------:R-:W-:Y:S02]  /*32a0*/  PRMT R147, R147, 0x3340, R149 ;  /* 0x0000334093937816 */ /* 0x000fe40000000095 */
[----:B------:R-:W-:Y:S02]  /*32b0*/  PRMT R101, R164, 0x5410, R103 ;  /* 0x00005410a4657816 */ /* 0x000fe40000000067 */
[----:B------:R-:W-:-:S02]  /*32c0*/  PRMT R103, R100, 0x5410, R111 ;  /* 0x0000541064677816 */ /* 0x000fc4000000006f */
[----:B------:R-:W-:Y:S02]  /*32d0*/  PRMT R102, R102, 0x5410, R105 ;  /* 0x0000541066667816 */ /* 0x000fe40000000069 */
[----:B------:R-:W-:Y:S02]  /*32e0*/  PRMT R104, R104, 0x5410, R113 ;  /* 0x0000541068687816 */ /* 0x000fe40000000071 */
[----:B------:R-:W-:Y:S02]  /*32f0*/  PRMT R105, R115, 0x5410, R117 ;  /* 0x0000541073697816 */ /* 0x000fe40000000075 */
[----:B------:R-:W-:Y:S02]  /*3300*/  LOP3.LUT R155, R155, 0xffff, RZ, 0xc0, !PT ;  /* 0x0000ffff9b9b7812 */ /* 0x000fe400078ec0ff */
[----:B------:R-:W-:Y:S02]  /*3310*/  LOP3.LUT R157, R157, 0xffff, RZ, 0xc0, !PT ;  /* 0x0000ffff9d9d7812 */ /* 0x000fe400078ec0ff */
[----:B------:R-:W-:-:S02]  /*3320*/  LOP3.LUT R153, R153, 0xffff, RZ, 0xc0, !PT ;  /* 0x0000ffff99997812 */ /* 0x000fc400078ec0ff */
[----:B------:R-:W-:Y:S02]  /*3330*/  PRMT R155, R155, 0x3340, R157 ;  /* 0x000033409b9b7816 */ /* 0x000fe4000000009d */
[----:B------:R-:W-:Y:S02]  /*3340*/  PRMT R151, R151, 0x3340, R153 ;  /* 0x0000334097977816 */ /* 0x000fe40000000099 */
[----:B------:R-:W-:Y:S02]  /*3350*/  LOP3.LUT R163, R163, 0xffff, RZ, 0xc0, !PT ;  /* 0x0000ffffa3a37812 */ /* 0x000fe400078ec0ff */
[----:B------:R-:W-:Y:S02]  /*3360*/  LOP3.LUT R159, R159, 0xffff, RZ, 0xc0, !PT ;  /* 0x0000ffff9f9f7812 */ /* 0x000fe400078ec0ff */
[----:B------:R-:W-:Y:S02]  /*3370*/  LOP3.LUT R161, R161, 0xffff, RZ, 0xc0, !PT ;  /* 0x0000ffffa1a17812 */ /* 0x000fe400078ec0ff */
[----:B------:R-:W-:-:S02]  /*3380*/  PRMT R163, R163, 0x3340, R106 ;  /* 0x00003340a3a37816 */ /* 0x000fc4000000006a */
[----:B------:R-:W-:Y:S02]  /*3390*/  PRMT R159, R159, 0x3340, R161 ;  /* 0x000033409f9f7816 */ /* 0x000fe400000000a1 */
[----:B------:R-:W-:Y:S02]  /*33a0*/  PRMT R100, R163, 0x5410, R107 ;  /* 0x00005410a3647816 */ /* 0x000fe4000000006b */
[----:B------:R-:W-:Y:S02]  /*33b0*/  PRMT R106, R147, 0x5410, R151 ;  /* 0x00005410936a7816 */ /* 0x000fe40000000097 */
[----:B------:R-:W-:Y:S01]  /*33c0*/  PRMT R107, R155, 0x5410, R159 ;  /* 0x000054109b6b7816 */ /* 0x000fe2000000009f */
[----:B------:R0:W-:Y:S04]  /*33d0*/  STS.128 [R9+UR6], R100 ;  /* 0x0000006409007988 */ /* 0x0001e80008000c06 */
[----:B------:R1:W-:Y:S04]  /*33e0*/  STS.128 [R2+UR6], R104 ;  /* 0x0000006802007988 */ /* 0x0003e80008000c06 */
[----:B------:R1:W-:Y:S04]  /*33f0*/  STS.U8 [R19+UR6+0x1700], R148 ;  /* 0x0017009413007988 */ /* 0x0003e80008000006 */
[----:B------:R1:W-:Y:S04]  /*3400*/  STS.U8 [R19+UR6+0x1600], R150 ;  /* 0x0016009613007988 */ /* 0x0003e80008000006 */
[----:B------:R1:W-:Y:S04]  /*3410*/  STS.U8 [R19+UR6+0x1500], R152 ;  /* 0x0015009813007988 */ /* 0x0003e80008000006 */
[----:B------:R1:W-:Y:S04]  /*3420*/  STS.U8 [R19+UR6+0x1400], R154 ;  /* 0x0014009a13007988 */ /* 0x0003e80008000006 */
[----:B------:R1:W-:Y:S04]  /*3430*/  STS.U8 [R19+UR6+0x1300], R156 ;  /* 0x0013009c13007988 */ /* 0x0003e80008000006 */
[----:B------:R1:W-:Y:S04]  /*3440*/  STS.U8 [R19+UR6+0x1200], R158 ;  /* 0x0012009e13007988 */ /* 0x0003e80008000006 */
[----:B--2---:R1:W-:Y:S04]  /*3450*/  STS.U8 [R19+UR6+0x1100], R160 ;  /* 0x001100a013007988 */ /* 0x0043e80008000006 */
[----:B---3--:R1:W-:Y:S04]  /*3460*/  STS.U8 [R19+UR6+0x1000], R162 ;  /* 0x001000a213007988 */ /* 0x0083e80008000006 */
[----:B------:R1:W-:Y:S04]  /*3470*/  STS.U8 [R6+UR6+0x1180], R97 ;  /* 0x0011806106007988 */ /* 0x0003e80008000006 */
[----:B----4-:R1:W-:Y:S04]  /*3480*/  STS.U8 [R6+UR6+0x1080], R99 ;  /* 0x0010806306007988 */ /* 0x0103e80008000006 */
[----:B------:R1:W-:Y:S04]  /*3490*/  STS.U8 [R6+UR6+0x1280], R95 ;  /* 0x0012805f06007988 */ /* 0x0003e80008000006 */
[----:B------:R1:W-:Y:S04]  /*34a0*/  STS.U8 [R6+UR6+0x1380], R93 ;  /* 0x0013805d06007988 */ /* 0x0003e80008000006 */
[----:B------:R1:W-:Y:S04]  /*34b0*/  STS.U8 [R6+UR6+0x1480], R91 ;  /* 0x0014805b06007988 */ /* 0x0003e80008000006 */
[----:B------:R1:W-:Y:S04]  /*34c0*/  STS.U8 [R6+UR6+0x1580], R89 ;  /* 0x0015805906007988 */ /* 0x0003e80008000006 */
[----:B------:R1:W-:Y:S04]  /*34d0*/  STS.U8 [R6+UR6+0x1680], R23 ;  /* 0x0016801706007988 */ /* 0x0003e80008000006 */
[----:B------:R1:W-:Y:S01]  /*34e0*/  STS.U8 [R6+UR6+0x1780], R109 ;  /* 0x0017806d06007988 */ /* 0x0003e20008000006 */
[----:B------:R2:W-:Y:S06]  /*34f0*/  MEMBAR.ALL.CTA ;  /* 0x0000000000007992 */ /* 0x0005ec0000008000 */
[----:B--2---:R-:W2:Y:S02]  /*3500*/  FENCE.VIEW.ASYNC.S ;  /* 0x00000000000073c6 */ /* 0x004ea40000000000 */
[----:B--2---:R-:W-:Y:S06]  /*3510*/  BAR.SYNC.DEFER_BLOCKING 0x0 ;  /* 0x0000000000007b1d */ /* 0x004fec0000010000 */
[----:B------:R-:W-:Y:S01]  /*3520*/  UMOV UR12, UR4 ;  /* 0x00000004000c7c82 */ /* 0x000fe20008000000 */
[----:B------:R-:W-:Y:S01]  /*3530*/  UMOV UR13, 0xc0000010 ;  /* 0xc0000010000d7882 */ /* 0x000fe20000000000 */
[----:B------:R-:W-:Y:S01]  /*3540*/  UMOV UR10, UR14 ;  /* 0x0000000e000a7c82 */ /* 0x000fe20008000000 */
[----:B------:R-:W-:Y:S01]  /*3550*/  UMOV UR11, UR15 ;  /* 0x0000000f000b7c82 */ /* 0x000fe20008000000 */
[----:B------:R-:W-:-:S06]  /*3560*/  WARPGROUP.ARRIVE ;  /* 0x00000000000079c5 */ /* 0x000fcc0000000000 */
[----:B------:R-:W-:Y:S04]  /*3570*/  QGMMA.64x64x32.F32.E4M3.E4M3 R56, gdesc[UR12], R56 ;  /* 0x00e000000c3879f3 */ /* 0x000fe80008700838 */
[----:B------:R-:W-:Y:S01]  /*3580*/  QGMMA.64x64x32.F32.E4M3.E4M3 R24, gdesc[UR8], R24, gsb0 ;  /* 0x00e00000081879f3 */ /* 0x000fe20008000818 */
[----:B------:R-:W-:Y:S01]  /*3590*/  IADD3 R142, P1, R142, UR49, RZ ;  /* 0x000000318e8e7c10 */ /* 0x000fe2000ff3e0ff */
[----:B------:R-:W-:-:S03]  /*35a0*/  UIADD3 UR7, UR7, -0x1, URZ ;  /* 0xffffffff07077890 */ /* 0x000fc6000fffe03f */
[----:B------:R-:W-:Y:S02]  /*35b0*/  IADD3.X R124, R124, UR51, RZ, P1, !PT ;  /* 0x000000337c7c7c10 */ /* 0x000fe40008ffe4ff */
[----:B------:R-:W-:Y:S01]  /*35c0*/  IADD3 R122, P1, R122, UR49, RZ ;  /* 0x000000317a7a7c10 */ /* 0x000fe2000ff3e0ff */
[----:B0-----:R-:W-:Y:S01]  /*35d0*/  IMAD.U32 R100, RZ, RZ, UR50 ;  /* 0x00000032ff647e24 */ /* 0x001fe2000f8e00ff */
[----:B------:R-:W-:Y:S02]  /*35e0*/  IADD3 R10, P0, R10, UR50, RZ ;  /* 0x000000320a0a7c10 */ /* 0x000fe4000ff1e0ff */
[----:B------:R-:W-:Y:S02]  /*35f0*/  IADD3 R4, P3, R4, UR49, RZ ;  /* 0x0000003104047c10 */ /* 0x000fe4000ff7e0ff */
[----:B------:R-:W-:Y:S02]  /*3600*/  IADD3 R144, P2, R144, UR49, RZ ;  /* 0x0000003190907c10 */ /* 0x000fe4000ff5e0ff */
[----:B------:R-:W-:-:S02]  /*3610*/  IADD3.X R88, R88, UR51, RZ, P1, !PT ;  /* 0x0000003358587c10 */ /* 0x000fc40008ffe4ff */
[----:B------:R-:W-:Y:S02]  /*3620*/  ISETP.NE.U32.AND P1, PT, RZ, UR7, PT ;  /* 0x00000007ff007c0c */ /* 0x000fe4000bf25070 */
[----:B------:R-:W-:Y:S02]  /*3630*/  LEA.HI.X.SX32 R11, R100, R11, 0x1, P0 ;  /* 0x0000000b640b7211 */ /* 0x000fe400000f0eff */
[----:B------:R-:W-:Y:S02]  /*3640*/  IADD3.X R132, R132, UR51, RZ, P3, !PT ;  /* 0x0000003384847c10 */ /* 0x000fe40009ffe4ff */
[----:B------:R-:W-:Y:S02]  /*3650*/  IADD3.X R128, R128, UR51, RZ, P2, !PT ;  /* 0x0000003380807c10 */ /* 0x000fe400097fe4ff */
[----:B------:R-:W-:Y:S02]  /*3660*/  IADD3 R140, P0, R140, UR49, RZ ;  /* 0x000000318c8c7c10 */ /* 0x000fe4000ff1e0ff */
[----:B------:R-:W-:-:S02]  /*3670*/  IADD3 R138, P4, R138, UR49, RZ ;  /* 0x000000318a8a7c10 */ /* 0x000fc4000ff9e0ff */
[----:B------:R-:W-:Y:S02]  /*3680*/  IADD3 R136, P6, R136, UR49, RZ ;  /* 0x0000003188887c10 */ /* 0x000fe4000ffde0ff */
[----:B------:R-:W-:Y:S02]  /*3690*/  IADD3 R134, P5, R134, UR49, RZ ;  /* 0x0000003186867c10 */ /* 0x000fe4000ffbe0ff */
[----:B------:R-:W-:Y:S02]  /*36a0*/  IADD3 R130, P3, R130, UR49, RZ ;  /* 0x0000003182827c10 */ /* 0x000fe4000ff7e0ff */
[----:B------:R-:W-:Y:S02]  /*36b0*/  IADD3 R126, P2, R126, UR49, RZ ;  /* 0x000000317e7e7c10 */ /* 0x000fe4000ff5e0ff */
[----:B------:R-:W-:Y:S02]  /*36c0*/  IADD3.X R120, R120, UR51, RZ, P0, !PT ;  /* 0x0000003378787c10 */ /* 0x000fe400087fe4ff */
[----:B------:R-:W-:-:S02]  /*36d0*/  IADD3.X R116, R116, UR51, RZ, P4, !PT ;  /* 0x0000003374747c10 */ /* 0x000fc4000a7fe4ff */
[----:B------:R-:W-:Y:S02]  /*36e0*/  IADD3.X R112, R112, UR51, RZ, P6, !PT ;  /* 0x0000003370707c10 */ /* 0x000fe4000b7fe4ff */
[----:B------:R-:W-:Y:S02]  /*36f0*/  IADD3.X R108, R108, UR51, RZ, P5, !PT ;  /* 0x000000336c6c7c10 */ /* 0x000fe4000affe4ff */
        /* <DEDUP_REMOVED lines=13> */
[----:B------:R-:W-:Y:S01]  /*37d0*/  IADD3.X R12, R12, UR51, RZ, P2, !PT ;  /* 0x000000330c0c7c10 */ /* 0x000fe200097fe4ff */
[----:B------:R-:W-:Y:S01]  /*37e0*/  VIADD R8, R8, 0xffffffe0 ;  /* 0xffffffe008087836 */ /* 0x000fe20000000000 */
[----:B------:R-:W-:Y:S02]  /*37f0*/  WARPGROUP.DEPBAR.LE gsb0, 0x0 ;  /* 0x00008000000079c5 */ /* 0x000fe40000010000 */
[----:B-1----:R-:W-:Y:S05]  /*3800*/  @P1 BRA `(.L_x_1) ;  /* 0xffffffe800141947 */ /* 0x002fea000383ffff */
.L_x_0:
[----:B------:R-:W-:Y:S01]  /*3810*/  BAR.SYNC.DEFER_BLOCKING 0x0 ;  /* 0x0000000000007b1d */ /* 0x000fe20000010000 */
[C---:B------:R-:W-:Y:S01]  /*3820*/  IMAD.SHL.U32 R4, R0.reuse, 0x10, RZ ;  /* 0x0000001000047824 */ /* 0x040fe200078e00ff */
[----:B------:R-:W-:Y:S01]  /*3830*/  F2FP.SATFINITE.E4M3.F32.PACK_AB_MERGE_C R8, R57, R56, RZ ;  /* 0x000000383908723e */ /* 0x000fe200048070ff */
[C---:B------:R-:W-:Y:S01]  /*3840*/  IMAD.SHL.U32 R5, R0.reuse, 0x40, RZ ;  /* 0x0000004000057824 */ /* 0x040fe200078e00ff */
[----:B------:R-:W-:Y:S01]  /*3850*/  F2FP.SATFINITE.E4M3.F32.PACK_AB_MERGE_C R9, R59, R58, RZ ;  /* 0x0000003a3b09723e */ /* 0x000fe200048070ff */
[----:B------:R-:W-:Y:S01]  /*3860*/  IMAD.SHL.U32 R0, R0, 0x8, RZ ;  /* 0x0000000800007824 */ /* 0x000fe200078e00ff */
[----:B------:R-:W-:Y:S01]  /*3870*/  LOP3.LUT R4, R4, 0xf0, RZ, 0xc0, !PT ;  /* 0x000000f004047812 */ /* 0x000fe200078ec0ff */
[----:B------:R-:W-:Y:S01]  /*3880*/  ULDC UR4, c[0x0][0x244] ;  /* 0x0000910000047ab9 */ /* 0x000fe20000000800 */
[----:B------:R-:W-:Y:S02]  /*3890*/  LOP3.LUT R5, R5, 0x400, RZ, 0xc0, !PT ;  /* 0x0000040005057812 */ /* 0x000fe400078ec0ff */
[----:B------:R-:W-:-:S02]  /*38a0*/  LOP3.LUT R0, R0, 0x300, RZ, 0xc0, !PT ;  /* 0x0000030000007812 */ /* 0x000fc400078ec0ff */
[----:B------:R-:W-:Y:S02]  /*38b0*/  IADD3 R5, R5, UR6, R4 ;  /* 0x0000000605057c10 */ /* 0x000fe4000fffe004 */
[----:B------:R-:W-:Y:S02]  /*38c0*/  F2FP.SATFINITE.E4M3.F32.PACK_AB_MERGE_C R61, R61, R60, RZ ;  /* 0x0000003c3d3d723e */ /* 0x000fe400048070ff */
[----:B------:R-:W-:Y:S02]  /*38d0*/  F2FP.SATFINITE.E4M3.F32.PACK_AB_MERGE_C R62, R63, R62, RZ ;  /* 0x0000003e3f3e723e */ /* 0x000fe400048070ff */
[----:B------:R-:W-:Y:S02]  /*38e0*/  F2FP.SATFINITE.E4M3.F32.PACK_AB_MERGE_C R10, R25, R24, RZ ;  /* 0x00000018190a723e */ /* 0x000fe400048070ff */
[----:B------:R-:W-:Y:S02]  /*38f0*/  F2FP.SATFINITE.E4M3.F32.PACK_AB_MERGE_C R11, R27, R26, RZ ;  /* 0x0000001a1b0b723e */ /* 0x000fe400048070ff */
[----:B------:R-:W-:Y:S01]  /*3900*/  F2FP.SATFINITE.E4M3.F32.PACK_AB_MERGE_C R29, R29, R28, RZ ;  /* 0x0000001c1d1d723e */ /* 0x000fe200048070ff */
[----:B------:R-:W-:Y:S01]  /*3910*/  IMAD.IADD R28, R0, 0x1, R5 ;  /* 0x00000001001c7824 */ /* 0x000fe200078e0205 */
[----:B------:R-:W-:-:S02]  /*3920*/  F2FP.SATFINITE.E4M3.F32.PACK_AB_MERGE_C R30, R31, R30, RZ ;  /* 0x0000001e1f1e723e */ /* 0x000fc400048070ff */
[----:B------:R-:W-:Y:S02]  /*3930*/  PRMT R8, R8, 0x5410, R61 ;  /* 0x0000541008087816 */ /* 0x000fe4000000003d */
[----:B------:R-:W-:Y:S02]  /*3940*/  PRMT R9, R9, 0x5410, R62 ;  /* 0x0000541009097816 */ /* 0x000fe4000000003e */
[----:B------:R-:W-:Y:S02]  /*3950*/  PRMT R10, R10, 0x5410, R29 ;  /* 0x000054100a0a7816 */ /* 0x000fe4000000001d */
[----:B------:R-:W-:Y:S02]  /*3960*/  PRMT R11, R11, 0x5410, R30 ;  /* 0x000054100b0b7816 */ /* 0x000fe4000000001e */
[----:B------:R-:W-:Y:S01]  /*3970*/  LEA R0, R19, UR6, 0x4 ;  /* 0x0000000613007c11 */ /* 0x000fe2000f8e20ff */
[----:B------:R-:W-:Y:S01]  /*3980*/  ULDC.64 UR6, c[0x0][0x228] ;  /* 0x00008a0000067ab9 */ /* 0x000fe20000000a00 */
[----:B------:R-:W-:Y:S01]  /*3990*/  F2FP.SATFINITE.E4M3.F32.PACK_AB_MERGE_C R64, R65, R64, RZ ;  /* 0x000000404140723e */ /* 0x000fe200048070ff */
[----:B------:R0:W-:Y:S01]  /*39a0*/  STSM.16.M88.4 [R28], R8 ;  /* 0x000000081c007844 */ /* 0x0001e20000000200 */
[----:B------:R-:W-:-:S02]  /*39b0*/  F2FP.SATFINITE.E4M3.F32.PACK_AB_MERGE_C R66, R67, R66, RZ ;  /* 0x000000424342723e */ /* 0x000fc400048070ff */
[----:B------:R-:W-:Y:S01]  /*39c0*/  F2FP.SATFINITE.E4M3.F32.PACK_AB_MERGE_C R69, R69, R68, RZ ;  /* 0x000000444545723e */ /* 0x000fe200048070ff */
[----:B------:R-:W-:Y:S01]  /*39d0*/  BAR.SYNC.DEFER_BLOCKING 0x0 ;  /* 0x0000000000007b1d */ /* 0x000fe20000010000 */
[----:B------:R-:W-:Y:S02]  /*39e0*/  F2FP.SATFINITE.E4M3.F32.PACK_AB_MERGE_C R71, R71, R70, RZ ;  /* 0x000000464747723e */ /* 0x000fe400048070ff */
[----:B------:R-:W-:Y:S02]  /*39f0*/  F2FP.SATFINITE.E4M3.F32.PACK_AB_MERGE_C R32, R33, R32, RZ ;  /* 0x000000202120723e */ /* 0x000fe400048070ff */
[----:B------:R-:W-:Y:S02]  /*3a00*/  F2FP.SATFINITE.E4M3.F32.PACK_AB_MERGE_C R34, R35, R34, RZ ;  /* 0x000000222322723e */ /* 0x000fe400048070ff */
[----:B------:R-:W-:Y:S02]  /*3a10*/  F2FP.SATFINITE.E4M3.F32.PACK_AB_MERGE_C R37, R37, R36, RZ ;  /* 0x000000242525723e */ /* 0x000fe400048070ff */
[----:B------:R-:W-:-:S02]  /*3a20*/  F2FP.SATFINITE.E4M3.F32.PACK_AB_MERGE_C R39, R39, R38, RZ ;  /* 0x000000262727723e */ /* 0x000fc400048070ff */
[----:B------:R-:W-:Y:S02]  /*3a30*/  LOP3.LUT R14, R146, 0x2, R21, 0xfe, !PT ;  /* 0x00000002920e7812 */ /* 0x000fe400078efe15 */
[----:B0-----:R-:W-:Y:S02]  /*3a40*/  PRMT R8, R64, 0x5410, R69 ;  /* 0x0000541040087816 */ /* 0x001fe40000000045 */
[----:B------:R-:W-:Y:S02]  /*3a50*/  PRMT R9, R66, 0x5410, R71 ;  /* 0x0000541042097816 */ /* 0x000fe40000000047 */
[----:B------:R-:W-:Y:S02]  /*3a60*/  PRMT R10, R32, 0x5410, R37 ;  /* 0x00005410200a7816 */ /* 0x000fe40000000025 */
[----:B------:R-:W-:Y:S02]  /*3a70*/  PRMT R11, R34, 0x5410, R39 ;  /* 0x00005410220b7816 */ /* 0x000fe40000000027 */
[----:B------:R-:W-:-:S02]  /*3a80*/  LOP3.LUT R3, R146, 0x3, R21, 0xfe, !PT ;  /* 0x0000000392037812 */ /* 0x000fc400078efe15 */
[C-C-:B------:R-:W-:Y:S01]  /*3a90*/  LOP3.LUT R2, R146.reuse, 0x4, R21.reuse, 0xfe, !PT ;  /* 0x0000000492027812 */ /* 0x140fe200078efe15 */
[----:B------:R-:W0:Y:S01]  /*3aa0*/  LDS.128 R4, [R0] ;  /* 0x0000000000047984 */ /* 0x000e220000000c00 */
[C-C-:B------:R-:W-:Y:S02]  /*3ab0*/  LOP3.LUT R145, R146.reuse, 0x5, R21.reuse, 0xfe, !PT ;  /* 0x0000000592917812 */ /* 0x140fe400078efe15 */
[C-C-:B------:R-:W-:Y:S01]  /*3ac0*/  LOP3.LUT R142, R146.reuse, 0x6, R21.reuse, 0xfe, !PT ;  /* 0x00000006928e7812 */ /* 0x140fe200078efe15 */
[----:B------:R-:W-:Y:S01]  /*3ad0*/  BAR.SYNC.DEFER_BLOCKING 0x0 ;  /* 0x0000000000007b1d */ /* 0x000fe20000010000 */
[C-C-:B------:R-:W-:Y:S02]  /*3ae0*/  LOP3.LUT R144, R146.reuse, 0x7, R21.reuse, 0xfe, !PT ;  /* 0x0000000792907812 */ /* 0x140fe400078efe15 */
[C-C-:B------:R-:W-:Y:S02]  /*3af0*/  LOP3.LUT R141, R146.reuse, 0x8, R21.reuse, 0xfe, !PT ;  /* 0x00000008928d7812 */ /* 0x140fe400078efe15 */
[----:B------:R-:W-:-:S02]  /*3b00*/  LOP3.LUT R139, R146, 0x9, R21, 0xfe, !PT ;  /* 0x00000009928b7812 */ /* 0x000fc400078efe15 */
[C-C-:B------:R-:W-:Y:S02]  /*3b10*/  LOP3.LUT R143, R146.reuse, 0xa, R21.reuse, 0xfe, !PT ;  /* 0x0000000a928f7812 */ /* 0x140fe400078efe15 */
[C-C-:B------:R-:W-:Y:S02]  /*3b20*/  LOP3.LUT R137, R146.reuse, 0xb, R21.reuse, 0xfe, !PT ;  /* 0x0000000b92897812 */ /* 0x140fe400078efe15 */
[C-C-:B------:R-:W-:Y:S02]  /*3b30*/  LOP3.LUT R135, R146.reuse, 0xc, R21.reuse, 0xfe, !PT ;  /* 0x0000000c92877812 */ /* 0x140fe400078efe15 */
[C-C-:B------:R-:W-:Y:S02]  /*3b40*/  LOP3.LUT R140, R146.reuse, 0xd, R21.reuse, 0xfe, !PT ;  /* 0x0000000d928c7812 */ /* 0x140fe400078efe15 */
[C-C-:B------:R-:W-:Y:S02]  /*3b50*/  LOP3.LUT R138, R146.reuse, 0xe, R21.reuse, 0xfe, !PT ;  /* 0x0000000e928a7812 */ /* 0x140fe400078efe15 */
[----:B------:R-:W-:-:S02]  /*3b60*/  LOP3.LUT R132, R146, 0xf, R21, 0xfe, !PT ;  /* 0x0000000f92847812 */ /* 0x000fc400078efe15 */
[C-C-:B------:R-:W-:Y:S02]  /*3b70*/  LOP3.LUT R136, R146.reuse, 0x10, R21.reuse, 0xfe, !PT ;  /* 0x0000001092887812 */ /* 0x140fe400078efe15 */
[C-C-:B------:R-:W-:Y:S02]  /*3b80*/  LOP3.LUT R134, R146.reuse, 0x11, R21.reuse, 0xfe, !PT ;  /* 0x0000001192867812 */ /* 0x140fe400078efe15 */
[C-C-:B------:R-:W-:Y:S01]  /*3b90*/  LOP3.LUT R129, R146.reuse, 0x12, R21.reuse, 0xfe, !PT ;  /* 0x0000001292817812 */ /* 0x140fe200078efe15 */
[----:B------:R-:W-:Y:S01]  /*3ba0*/  STSM.16.M88.4 [R28], R8 ;  /* 0x000000081c007844 */ /* 0x000fe20000000200 */
[C-C-:B------:R-:W-:Y:S02]  /*3bb0*/  LOP3.LUT R133, R146.reuse, 0x13, R21.reuse, 0xfe, !PT ;  /* 0x0000001392857812 */ /* 0x140fe400078efe15 */
[C-C-:B------:R-:W-:Y:S01]  /*3bc0*/  LOP3.LUT R131, R146.reuse, 0x14, R21.reuse, 0xfe, !PT ;  /* 0x0000001492837812 */ /* 0x140fe200078efe15 */
[----:B------:R-:W-:Y:S01]  /*3bd0*/  BAR.SYNC.DEFER_BLOCKING 0x0 ;  /* 0x0000000000007b1d */ /* 0x000fe20000010000 */
        /* <DEDUP_REMOVED lines=9> */
[C-C-:B------:R-:W-:Y:S02]  /*3c70*/  LOP3.LUT R117, R146.reuse, 0x1e, R21.reuse, 0xfe, !PT ;  /* 0x0000001e92757812 */ /* 0x140fe400078efe15 */
[C-C-:B------:R-:W-:Y:S02]  /*3c80*/  LOP3.LUT R121, R146.reuse, 0x1f, R21.reuse, 0xfe, !PT ;  /* 0x0000001f92797812 */ /* 0x140fe400078efe15 */
[C-C-:B------:R-:W-:Y:S01]  /*3c90*/  LOP3.LUT R119, R146.reuse, 0x20, R21.reuse, 0xfe, !PT ;  /* 0x0000002092777812 */ /* 0x140fe200078efe15 */
[----:B------:R-:W1:Y:S01]  /*3ca0*/  LDS.128 R8, [R0] ;  /* 0x0000000000087984 */ /* 0x000e620000000c00 */
        /* <DEDUP_REMOVED lines=31> */
[----:B------:R-:W-:Y:S02]  /*3ea0*/  F2FP.SATFINITE.E4M3.F32.PACK_AB_MERGE_C R20, R73, R72, RZ ;  /* 0x000000484914723e */ /* 0x000fe400048070ff */
[----:B------:R-:W-:Y:S02]  /*3eb0*/  F2FP.SATFINITE.E4M3.F32.PACK_AB_MERGE_C R21, R75, R74, RZ ;  /* 0x0000004a4b15723e */ /* 0x000fe400048070ff */
[----:B------:R-:W-:Y:S02]  /*3ec0*/  F2FP.SATFINITE.E4M3.F32.PACK_AB_MERGE_C R77, R77, R76, RZ ;  /* 0x0000004c4d4d723e */ /* 0x000fe400048070ff */
[----:B------:R-:W-:Y:S02]  /*3ed0*/  F2FP.SATFINITE.E4M3.F32.PACK_AB_MERGE_C R78, R79, R78, RZ ;  /* 0x0000004e4f4e723e */ /* 0x000fe400048070ff */
[----:B------:R-:W-:Y:S02]  /*3ee0*/  F2FP.SATFINITE.E4M3.F32.PACK_AB_MERGE_C R22, R41, R40, RZ ;  /* 0x000000282916723e */ /* 0x000fe400048070ff */
[----:B------:R-:W-:-:S02]  /*3ef0*/  F2FP.SATFINITE.E4M3.F32.PACK_AB_MERGE_C R23, R43, R42, RZ ;  /* 0x0000002a2b17723e */ /* 0x000fc400048070ff */
[----:B------:R-:W-:Y:S02]  /*3f00*/  F2FP.SATFINITE.E4M3.F32.PACK_AB_MERGE_C R45, R45, R44, RZ ;  /* 0x0000002c2d2d723e */ /* 0x000fe400048070ff */
[----:B------:R-:W-:Y:S02]  /*3f10*/  F2FP.SATFINITE.E4M3.F32.PACK_AB_MERGE_C R46, R47, R46, RZ ;  /* 0x0000002e2f2e723e */ /* 0x000fe400048070ff */
[----:B------:R-:W-:Y:S02]  /*3f20*/  PRMT R20, R20, 0x5410, R77 ;  /* 0x0000541014147816 */ /* 0x000fe4000000004d */
[----:B------:R-:W-:Y:S02]  /*3f30*/  PRMT R21, R21, 0x5410, R78 ;  /* 0x0000541015157816 */ /* 0x000fe4000000004e */
[----:B------:R-:W-:Y:S02]  /*3f40*/  PRMT R22, R22, 0x5410, R45 ;  /* 0x0000541016167816 */ /* 0x000fe4000000002d */
[----:B------:R-:W-:Y:S01]  /*3f50*/  PRMT R23, R23, 0x5410, R46 ;  /* 0x0000541017177816 */ /* 0x000fe2000000002e */
[----:B------:R-:W-:Y:S01]  /*3f60*/  BAR.SYNC.DEFER_BLOCKING 0x0 ;  /* 0x0000000000007b1d */ /* 0x000fe20000010000 */
[----:B------:R-:W-:-:S02]  /*3f70*/  ISETP.GE.AND P0, PT, R13, UR6, PT ;  /* 0x000000060d007c0c */ /* 0x000fc4000bf06270 */
[----:B------:R-:W-:Y:S02]  /*3f80*/  F2FP.SATFINITE.E4M3.F32.PACK_AB_MERGE_C R12, R81, R80, RZ ;  /* 0x00000050510c723e */ /* 0x000fe400048070ff */
[----:B------:R-:W-:Y:S01]  /*3f90*/  ISETP.LT.AND P5, PT, R3, UR7, !P0 ;  /* 0x0000000703007c0c */ /* 0x000fe2000c7a1270 */
[----:B------:R-:W-:Y:S01]  /*3fa0*/  IMAD R3, R13, UR4, RZ ;  /* 0x000000040d037c24 */ /* 0x000fe2000f8e02ff */
[----:B------:R-:W-:Y:S01]  /*3fb0*/  ULDC UR6, c[0x0][0x248] ;  /* 0x0000920000067ab9 */ /* 0x000fe20000000800 */
[----:B------:R-:W-:Y:S01]  /*3fc0*/  ULDC.64 UR4, c[0x0][0x220] ;  /* 0x0000880000047ab9 */ /* 0x000fe20000000a00 */
[----:B------:R-:W-:Y:S02]  /*3fd0*/  ISETP.LT.AND P4, PT, R2, UR7, !P0 ;  /* 0x0000000702007c0c */ /* 0x000fe4000c781270 */
[C---:B------:R-:W-:Y:S01]  /*3fe0*/  ISETP.LT.AND P3, PT, R17.reuse, UR7, !P0 ;  /* 0x0000000711007c0c */ /* 0x040fe2000c761270 */
[----:B------:R-:W-:Y:S01]  /*3ff0*/  IMAD R17, R17, UR6, RZ ;  /* 0x0000000611117c24 */ /* 0x000fe2000f8e02ff */
[----:B------:R-:W-:-:S02]  /*4000*/  IADD3 R2, P6, R3, UR4, RZ ;  /* 0x0000000403027c10 */ /* 0x000fc4000ffde0ff */
[----:B------:R-:W-:Y:S01]  /*4010*/  F2FP.SATFINITE.E4M3.F32.PACK_AB_MERGE_C R82, R83, R82, RZ ;  /* 0x000000525352723e */ /* 0x000fe200048070ff */
[----:B------:R-:W-:Y:S01]  /*4020*/  VIADD R27, R17, UR6 ;  /* 0x00000006111b7c36 */ /* 0x000fe20008000000 */
[----:B------:R-:W-:Y:S02]  /*4030*/  LEA.HI.X.SX32 R3, R3, UR5, 0x1, P6 ;  /* 0x0000000503037c11 */ /* 0x000fe4000b0f0eff */
[----:B------:R-:W-:Y:S02]  /*4040*/  IADD3 R24, P6, R17, R2, RZ ;  /* 0x0000000211187210 */ /* 0x000fe40007fde0ff */
[----:B------:R-:W-:Y:S02]  /*4050*/  F2FP.SATFINITE.E4M3.F32.PACK_AB_MERGE_C R85, R85, R84, RZ ;  /* 0x000000545555723e */ /* 0x000fe400048070ff */
[----:B------:R-:W-:Y:S01]  /*4060*/  LEA.HI.X.SX32 R25, R17, R3, 0x1, P6 ;  /* 0x0000000311197211 */ /* 0x000fe200030f0eff */
[----:B------:R2:W-:Y:S01]  /*4070*/  STSM.16.M88.4 [R28], R20 ;  /* 0x000000141c007844 */ /* 0x0005e20000000200 */
[----:B------:R-:W-:-:S02]  /*4080*/  F2FP.SATFINITE.E4M3.F32.PACK_AB_MERGE_C R87, R87, R86, RZ ;  /* 0x000000565757723e */ /* 0x000fc400048070ff */
[----:B------:R-:W-:Y:S01]  /*4090*/  F2FP.SATFINITE.E4M3.F32.PACK_AB_MERGE_C R48, R49, R48, RZ ;  /* 0x000000303130723e */ /* 0x000fe200048070ff */
[----:B------:R-:W-:Y:S01]  /*40a0*/  BAR.SYNC.DEFER_BLOCKING 0x0 ;  /* 0x0000000000007b1d */ /* 0x000fe20000010000 */
[----:B------:R-:W-:Y:S02]  /*40b0*/  F2FP.SATFINITE.E4M3.F32.PACK_AB_MERGE_C R50, R51, R50, RZ ;  /* 0x000000323332723e */ /* 0x000fe400048070ff */
[----:B------:R-:W-:Y:S02]  /*40c0*/  F2FP.SATFINITE.E4M3.F32.PACK_AB_MERGE_C R53, R53, R52, RZ ;  /* 0x000000343535723e */ /* 0x000fe400048070ff */
[----:B------:R-:W-:Y:S02]  /*40d0*/  F2FP.SATFINITE.E4M3.F32.PACK_AB_MERGE_C R55, R55, R54, RZ ;  /* 0x000000363737723e */ /* 0x000fe400048070ff */
[----:B------:R-:W-:Y:S02]  /*40e0*/  ISETP.LT.AND P1, PT, R15, UR7, !P0 ;  /* 0x000000070f007c0c */ /* 0x000fe4000c721270 */
[----:B------:R-:W-:-:S02]  /*40f0*/  ISETP.LT.AND P2, PT, R14, UR7, !P0 ;  /* 0x000000070e007c0c */ /* 0x000fc4000c741270 */
[----:B------:R-:W-:Y:S01]  /*4100*/  PRMT R12, R12, 0x5410, R85 ;  /* 0x000054100c0c7816 */ /* 0x000fe20000000055 */
[----:B--2---:R-:W-:Y:S01]  /*4110*/  VIADD R21, R27, UR6 ;  /* 0x000000061b157c36 */ /* 0x004fe20008000000 */
[----:B------:R-:W-:Y:S02]  /*4120*/  PRMT R13, R82, 0x5410, R87 ;  /* 0x00005410520d7816 */ /* 0x000fe40000000057 */
[----:B------:R-:W-:Y:S01]  /*4130*/  PRMT R14, R48, 0x5410, R53 ;  /* 0x00005410300e7816 */ /* 0x000fe20000000035 */
[----:B------:R-:W-:Y:S01]  /*4140*/  VIADD R22, R21, UR6 ;  /* 0x0000000615167c36 */ /* 0x000fe20008000000 */
[----:B------:R-:W-:Y:S02]  /*4150*/  PRMT R15, R50, 0x5410, R55 ;  /* 0x00005410320f7816 */ /* 0x000fe40000000037 */
[----:B------:R-:W-:Y:S02]  /*4160*/  IADD3 R26, P6, R27, R2, RZ ;  /* 0x000000021b1a7210 */ /* 0x000fe40007fde0ff */
[----:B0-----:R-:W-:-:S02]  /*4170*/  PRMT R29, R4, 0x7770, RZ ;  /* 0x00007770041d7816 */ /* 0x001fc400000000ff */
[-C--:B------:R-:W-:Y:S01]  /*4180*/  LEA.HI.X.SX32 R27, R27, R3.reuse, 0x1, P6 ;  /* 0x000000031b1b7211 */ /* 0x080fe200030f0eff */
[----:B------:R-:W0:Y:S01]  /*4190*/  LDS.128 R16, [R0] ;  /* 0x0000000000107984 */ /* 0x000e220000000c00 */
[----:B------:R-:W-:Y:S01]  /*41a0*/  BAR.SYNC.DEFER_BLOCKING 0x0 ;  /* 0x0000000000007b1d */ /* 0x000fe20000010000 */
[CC--:B------:R-:W-:Y:S02]  /*41b0*/  IADD3 R20, P6, R21.reuse, R2.reuse, RZ ;  /* 0x0000000215147210 */ /* 0x0c0fe40007fde0ff */
[----:B------:R-:W-:Y:S02]  /*41c0*/  PRMT R23, R4, 0x7771, RZ ;  /* 0x0000777104177816 */ /* 0x000fe400000000ff */
[----:B------:R-:W-:Y:S02]  /*41d0*/  LEA.HI.X.SX32 R21, R21, R3, 0x1, P6 ;  /* 0x0000000315157211 */ /* 0x000fe400030f0eff */
[----:B------:R-:W-:Y:S01]  /*41e0*/  PRMT R31, R5, 0x7770, RZ ;  /* 0x00007770051f7816 */ /* 0x000fe200000000ff */
[----:B------:R2:W-:Y:S01]  /*41f0*/  STSM.16.M88.4 [R28], R12 ;  /* 0x0000000c1c007844 */ /* 0x0005e20000000200 */
[----:B------:R-:W-:Y:S01]  /*4200*/  BAR.SYNC.DEFER_BLOCKING 0x0 ;  /* 0x0000000000007b1d */ /* 0x000fe20000010000 */
[C---:B--2---:R-:W-:Y:S01]  /*4210*/  VIADD R15, R22.reuse, UR6 ;  /* 0x00000006160f7c36 */ /* 0x044fe20008000000 */
[----:B------:R-:W-:-:S04]  /*4220*/  IADD3 R12, P6, R22, R2, RZ ;  /* 0x00000002160c7210 */ /* 0x000fc80007fde0ff */
[----:B------:R-:W-:Y:S02]  /*4230*/  LEA.HI.X.SX32 R13, R22, R3, 0x1, P6 ;  /* 0x00000003160d7211 */ /* 0x000fe400030f0eff */
[----:B------:R-:W-:Y:S01]  /*4240*/  IADD3 R14, P6, R15, R2, RZ ;  /* 0x000000020f0e7210 */ /* 0x000fe20007fde0ff */
[----:B------:R2:W-:Y:S01]  /*4250*/  @P3 STG.E.U8 desc[UR16][R24.64], R29 ;  /* 0x0000001d18003986 */ /* 0x0005e2000c101110 */
[----:B------:R-:W-:-:S03]  /*4260*/  ISETP.LT.AND P3, PT, R145, UR7, !P0 ;  /* 0x0000000791007c0c */ /* 0x000fc6000c761270 */
[----:B------:R3:W-:Y:S01]  /*4270*/  @P1 STG.E.U8 desc[UR16][R26.64], R23 ;  /* 0x000000171a001986 */ /* 0x0007e2000c101110 */
[----:B------:R-:W-:-:S03]  /*4280*/  ISETP.LT.AND P1, PT, R142, UR7, !P0 ;  /* 0x000000078e007c0c */ /* 0x000fc6000c721270 */
[----:B------:R4:W-:Y:S01]  /*4290*/  @P2 STG.E.U8 desc[UR16][R20.64], R31 ;  /* 0x0000001f14002986 */ /* 0x0009e2000c101110 */
[----:B------:R-:W-:Y:S02]  /*42a0*/  ISETP.LT.AND P2, PT, R144, UR7, !P0 ;  /* 0x0000000790007c0c */ /* 0x000fe4000c741270 */
[----:B--2---:R-:W-:Y:S02]  /*42b0*/  PRMT R29, R5, 0x7771, RZ ;  /* 0x00007771051d7816 */ /* 0x004fe400000000ff */
[C---:B------:R-:W-:Y:S01]  /*42c0*/  PRMT R25, R6.reuse, 0x7771, RZ ;  /* 0x0000777106197816 */ /* 0x040fe200000000ff */
[C---:B---3--:R-:W-:Y:S01]  /*42d0*/  VIADD R23, R15.reuse, UR6 ;  /* 0x000000060f177c36 */ /* 0x048fe20008000000 */
[----:B------:R-:W-:Y:S01]  /*42e0*/  LEA.HI.X.SX32 R15, R15, R3, 0x1, P6 ;  /* 0x000000030f0f7211 */ /* 0x000fe200030f0eff */
[----:B------:R2:W-:Y:S01]  /*42f0*/  @P5 STG.E.U8 desc[UR16][R12.64], R29 ;  /* 0x0000001d0c005986 */ /* 0x0005e2000c101110 */
[----:B------:R-:W-:Y:S01]  /*4300*/  PRMT R27, R6, 0x7770, RZ ;  /* 0x00007770061b7816 */ /* 0x000fe200000000ff */
[C---:B----4-:R-:W-:Y:S01]  /*4310*/  VIADD R21, R23.reuse, UR6 ;  /* 0x0000000617157c36 */ /* 0x050fe20008000000 */
[----:B------:R-:W-:-:S02]  /*4320*/  IADD3 R22, P6, R23, R2, RZ ;  /* 0x0000000217167210 */ /* 0x000fc40007fde0ff */
[----:B------:R-:W-:Y:S01]  /*4330*/  ISETP.LT.AND P5, PT, R141, UR7, !P0 ;  /* 0x000000078d007c0c */ /* 0x000fe2000c7a1270 */
[----:B------:R-:W-:Y:S01]  /*4340*/  VIADD R24, R21, UR6 ;  /* 0x0000000615187c36 */ /* 0x000fe20008000000 */
[-C--:B------:R-:W-:Y:S01]  /*4350*/  LEA.HI.X.SX32 R23, R23, R3.reuse, 0x1, P6 ;  /* 0x0000000317177211 */ /* 0x080fe200030f0eff */
[----:B------:R3:W-:Y:S01]  /*4360*/  @P4 STG.E.U8 desc[UR16][R14.64], R27 ;  /* 0x0000001b0e004986 */ /* 0x0007e2000c101110 */
[-C--:B------:R-:W-:Y:S02]  /*4370*/  IADD3 R20, P6, R21, R2.reuse, RZ ;  /* 0x0000000215147210 */ /* 0x080fe40007fde0ff */
[----:B------:R-:W-:Y:S01]  /*4380*/  ISETP.LT.AND P4, PT, R139, UR7, !P0 ;  /* 0x000000078b007c0c */ /* 0x000fe2000c781270 */
[----:B------:R4:W-:Y:S01]  /*4390*/  @P3 STG.E.U8 desc[UR16][R22.64], R25 ;  /* 0x0000001916003986 */ /* 0x0009e2000c101110 */
[----:B------:R-:W-:Y:S02]  /*43a0*/  LEA.HI.X.SX32 R21, R21, R3, 0x1, P6 ;  /* 0x0000000315157211 */ /* 0x000fe400030f0eff */
[----:B--2---:R-:W-:-:S02]  /*43b0*/  IADD3 R12, P6, R24, R2, RZ ;  /* 0x00000002180c7210 */ /* 0x004fc40007fde0ff */
[C---:B------:R-:W-:Y:S02]  /*43c0*/  PRMT R29, R7.reuse, 0x7770, RZ ;  /* 0x00007770071d7816 */ /* 0x040fe400000000ff */
[CC--:B------:R-:W-:Y:S01]  /*43d0*/  LEA.HI.X.SX32 R13, R24.reuse, R3.reuse, 0x1, P6 ;  /* 0x00000003180d7211 */ /* 0x0c0fe200030f0eff */
[----:B---3--:R-:W-:Y:S01]  /*43e0*/  VIADD R15, R24, UR6 ;  /* 0x00000006180f7c36 */ /* 0x008fe20008000000 */
[----:B------:R-:W-:Y:S01]  /*43f0*/  PRMT R27, R7, 0x7771, RZ ;  /* 0x00007771071b7816 */ /* 0x000fe200000000ff */
[----:B------:R2:W-:Y:S01]  /*4400*/  @P1 STG.E.U8 desc[UR16][R20.64], R29 ;  /* 0x0000001d14001986 */ /* 0x0005e2000c101110 */
[----:B------:R-:W-:Y:S01]  /*4410*/  ISETP.LT.AND P3, PT, R143, UR7, !P0 ;  /* 0x000000078f007c0c */ /* 0x000fe2000c761270 */
[C---:B----4-:R-:W-:Y:S01]  /*4420*/  VIADD R23, R15.reuse, UR6 ;  /* 0x000000060f177c36 */ /* 0x050fe20008000000 */
[----:B------:R-:W-:Y:S01]  /*4430*/  IADD3 R14, P6, R15, R2, RZ ;  /* 0x000000020f0e7210 */ /* 0x000fe20007fde0ff */
[----:B------:R3:W-:Y:S01]  /*4440*/  @P2 STG.E.U8 desc[UR16][R12.64], R27 ;  /* 0x0000001b0c002986 */ /* 0x0007e2000c101110 */
[----:B------:R-:W-:Y:S01]  /*4450*/  PRMT R25, R4, 0x7772, RZ ;  /* 0x0000777204197816 */ /* 0x000fe200000000ff */
[----:B------:R-:W-:Y:S01]  /*4460*/  VIADD R24, R23, UR6 ;  /* 0x0000000617187c36 */ /* 0x000fe20008000000 */
[----:B------:R-:W-:-:S02]  /*4470*/  LEA.HI.X.SX32 R15, R15, R3, 0x1, P6 ;  /* 0x000000030f0f7211 */ /* 0x000fc400030f0eff */
[-C--:B------:R-:W-:Y:S02]  /*4480*/  IADD3 R22, P6, R23, R2.reuse, RZ ;  /* 0x0000000217167210 */ /* 0x080fe40007fde0ff */
[----:B------:R-:W-:Y:S01]  /*4490*/  ISETP.LT.AND P1, PT, R137, UR7, !P0 ;  /* 0x0000000789007c0c */ /* 0x000fe2000c721270 */
[----:B------:R4:W-:Y:S01]  /*44a0*/  @P5 STG.E.U8 desc[UR16][R14.64], R25 ;  /* 0x000000190e005986 */ /* 0x0009e2000c101110 */
[-C--:B------:R-:W-:Y:S02]  /*44b0*/  LEA.HI.X.SX32 R23, R23, R3.reuse, 0x1, P6 ;  /* 0x0000000317177211 */ /* 0x080fe400030f0eff */
[----:B--2---:R-:W-:Y:S01]  /*44c0*/  PRMT R29, R4, 0x7773, RZ ;  /* 0x00007773041d7816 */ /* 0x004fe200000000ff */
[C---:B------:R-:W-:Y:S01]  /*44d0*/  VIADD R4, R24.reuse, UR6 ;  /* 0x0000000618047c36 */ /* 0x040fe20008000000 */
[C---:B------:R-:W-:Y:S02]  /*44e0*/  IADD3 R20, P6, R24.reuse, R2, RZ ;  /* 0x0000000218147210 */ /* 0x040fe40007fde0ff */
[----:B---3--:R-:W-:Y:S01]  /*44f0*/  PRMT R27, R5, 0x7772, RZ ;  /* 0x00007772051b7816 */ /* 0x008fe200000000ff */
[----:B------:R2:W-:Y:S01]  /*4500*/  @P4 STG.E.U8 desc[UR16][R22.64], R29 ;  /* 0x0000001d16004986 */ /* 0x0005e2000c101110 */
[----:B------:R-:W-:-:S02]  /*4510*/  LEA.HI.X.SX32 R21, R24, R3, 0x1, P6 ;  /* 0x0000000318157211 */ /* 0x000fc400030f0eff */
[CC--:B------:R-:W-:Y:S01]  /*4520*/  IADD3 R12, P6, R4.reuse, R2.reuse, RZ ;  /* 0x00000002040c7210 */ /* 0x0c0fe20007fde0ff */
[C---:B----4-:R-:W-:Y:S01]  /*4530*/  VIADD R14, R4.reuse, UR6 ;  /* 0x00000006040e7c36 */ /* 0x050fe20008000000 */
[----:B------:R-:W-:Y:S01]  /*4540*/  PRMT R25, R5, 0x7773, RZ ;  /* 0x0000777305197816 */ /* 0x000fe200000000ff */
[----:B------:R3:W-:Y:S01]  /*4550*/  @P3 STG.E.U8 desc[UR16][R20.64], R27 ;  /* 0x0000001b14003986 */ /* 0x0007e2000c101110 */
[-C--:B------:R-:W-:Y:S01]  /*4560*/  LEA.HI.X.SX32 R13, R4, R3.reuse, 0x1, P6 ;  /* 0x00000003040d7211 */ /* 0x080fe200030f0eff */
[C---:B------:R-:W-:Y:S01]  /*4570*/  VIADD R15, R14.reuse, UR6 ;  /* 0x000000060e0f7c36 */ /* 0x040fe20008000000 */
[C---:B------:R-:W-:Y:S02]  /*4580*/  IADD3 R4, P6, R14.reuse, R2, RZ ;  /* 0x000000020e047210 */ /* 0x040fe40007fde0ff */
[----:B------:R-:W-:Y:S01]  /*4590*/  ISETP.LT.AND P2, PT, R135, UR7, !P0 ;  /* 0x0000000787007c0c */ /* 0x000fe2000c741270 */
[----:B------:R4:W-:Y:S01]  /*45a0*/  @P1 STG.E.U8 desc[UR16][R12.64], R25 ;  /* 0x000000190c001986 */ /* 0x0009e2000c101110 */
[----:B------:R-:W-:-:S02]  /*45b0*/  LEA.HI.X.SX32 R5, R14, R3, 0x1, P6 ;  /* 0x000000030e057211 */ /* 0x000fc400030f0eff */
[----:B--2---:R-:W-:Y:S02]  /*45c0*/  PRMT R23, R6, 0x7773, RZ ;  /* 0x0000777306177816 */ /* 0x004fe400000000ff */
[----:B------:R-:W-:Y:S02]  /*45d0*/  ISETP.LT.AND P5, PT, R140, UR7, !P0 ;  /* 0x000000078c007c0c */ /* 0x000fe4000c7a1270 */
[----:B---3--:R-:W-:Y:S01]  /*45e0*/  PRMT R27, R6, 0x7772, RZ ;  /* 0x00007772061b7816 */ /* 0x008fe200000000ff */
[C---:B------:R-:W-:Y:S01]  /*45f0*/  VIADD R6, R15.reuse, UR6 ;  /* 0x000000060f067c36 */ /* 0x040fe20008000000 */
[CC--:B------:R-:W-:Y:S02]  /*4600*/  IADD3 R14, P6, R15.reuse, R2.reuse, RZ ;  /* 0x000000020f0e7210 */ /* 0x0c0fe40007fde0ff */
[----:B------:R-:W-:Y:S01]  /*4610*/  ISETP.LT.AND P4, PT, R138, UR7, !P0 ;  /* 0x000000078a007c0c */ /* 0x000fe2000c781270 */
[C---:B----4-:R-:W-:Y:S01]  /*4620*/  VIADD R13, R6.reuse, UR6 ;  /* 0x00000006060d7c36 */ /* 0x050fe20008000000 */
[----:B------:R-:W-:Y:S01]  /*4630*/  LEA.HI.X.SX32 R15, R15, R3, 0x1, P6 ;  /* 0x000000030f0f7211 */ /* 0x000fe200030f0eff */
[----:B------:R2:W-:Y:S01]  /*4640*/  @P2 STG.E.U8 desc[UR16][R4.64], R27 ;  /* 0x0000001b04002986 */ /* 0x0005e2000c101110 */
[----:B------:R-:W-:-:S02]  /*4650*/  IADD3 R20, P6, R6, R2, RZ ;  /* 0x0000000206147210 */ /* 0x000fc40007fde0ff */
[----:B------:R-:W-:Y:S01]  /*4660*/  PRMT R25, R7, 0x7772, RZ ;  /* 0x0000777207197816 */ /* 0x000fe200000000ff */
[----:B------:R3:W-:Y:S01]  /*4670*/  @P5 STG.E.U8 desc[UR16][R14.64], R23 ;  /* 0x000000170e005986 */ /* 0x0007e2000c101110 */
[-C--:B------:R-:W-:Y:S01]  /*4680*/  LEA.HI.X.SX32 R21, R6, R3.reuse, 0x1, P6 ;  /* 0x0000000306157211 */ /* 0x080fe200030f0eff */
[C---:B------:R-:W-:Y:S01]  /*4690*/  VIADD R6, R13.reuse, UR6 ;  /* 0x000000060d067c36 */ /* 0x040fe20008000000 */
[CC--:B------:R-:W-:Y:S02]  /*46a0*/  IADD3 R12, P6, R13.reuse, R2.reuse, RZ ;  /* 0x000000020d0c7210 */ /* 0x0c0fe40007fde0ff */
[----:B------:R-:W-:Y:S01]  /*46b0*/  ISETP.LT.AND P3, PT, R132, UR7, !P0 ;  /* 0x0000000784007c0c */ /* 0x000fe2000c761270 */
[----:B------:R4:W-:Y:S01]  /*46c0*/  @P4 STG.E.U8 desc[UR16][R20.64], R25 ;  /* 0x0000001914004986 */ /* 0x0009e2000c101110 */
[----:B------:R-:W-:Y:S02]  /*46d0*/  LEA.HI.X.SX32 R13, R13, R3, 0x1, P6 ;  /* 0x000000030d0d7211 */ /* 0x000fe400030f0eff */
[----:B--2---:R-:W-:-:S02]  /*46e0*/  IADD3 R4, P6, R6, R2, RZ ;  /* 0x0000000206047210 */ /* 0x004fc40007fde0ff */
[----:B------:R-:W-:Y:S02]  /*46f0*/  ISETP.LT.AND P1, PT, R136, UR7, !P0 ;  /* 0x0000000788007c0c */ /* 0x000fe4000c721270 */
[----:B---3--:R-:W-:Y:S01]  /*4700*/  PRMT R23, R7, 0x7773, RZ ;  /* 0x0000777307177816 */ /* 0x008fe200000000ff */
[C---:B------:R-:W-:Y:S01]  /*4710*/  VIADD R7, R6.reuse, UR6 ;  /* 0x0000000606077c36 */ /* 0x040fe20008000000 */
[-C--:B------:R-:W-:Y:S02]  /*4720*/  LEA.HI.X.SX32 R5, R6, R3.reuse, 0x1, P6 ;  /* 0x0000000306057211 */ /* 0x080fe400030f0eff */
[----:B------:R-:W-:Y:S01]  /*4730*/  ISETP.LT.AND P2, PT, R134, UR7, !P0 ;  /* 0x0000000786007c0c */ /* 0x000fe2000c741270 */
[C---:B------:R-:W-:Y:S01]  /*4740*/  VIADD R15, R7.reuse, UR6 ;  /* 0x00000006070f7c36 */ /* 0x040fe20008000000 */
[----:B------:R-:W-:Y:S01]  /*4750*/  IADD3 R6, P6, R7, R2, RZ ;  /* 0x0000000207067210 */ /* 0x000fe20007fde0ff */
[----:B------:R2:W-:Y:S01]  /*4760*/  @P3 STG.E.U8 desc[UR16][R12.64], R23 ;  /* 0x000000170c003986 */ /* 0x0005e2000c101110 */
[----:B-1----:R-:W-:Y:S01]  /*4770*/  PRMT R27, R8, 0x7770, RZ ;  /* 0x00007770081b7816 */ /* 0x002fe200000000ff */
[----:B----4-:R-:W-:Y:S01]  /*4780*/  VIADD R20, R15, UR6 ;  /* 0x000000060f147c36 */ /* 0x010fe20008000000 */
[----:B------:R-:W-:-:S02]  /*4790*/  LEA.HI.X.SX32 R7, R7, R3, 0x1, P6 ;  /* 0x0000000307077211 */ /* 0x000fc400030f0eff */
[CC--:B------:R-:W-:Y:S01]  /*47a0*/  IADD3 R14, P6, R15.reuse, R2.reuse, RZ ;  /* 0x000000020f0e7210 */ /* 0x0c0fe20007fde0ff */
[----:B------:R1:W-:Y:S01]  /*47b0*/  @P1 STG.E.U8 desc[UR16][R4.64], R27 ;  /* 0x0000001b04001986 */ /* 0x0003e2000c101110 */
[----:B------:R-:W-:Y:S02]  /*47c0*/  PRMT R21, R8, 0x7771, RZ ;  /* 0x0000777108157816 */ /* 0x000fe400000000ff */
[----:B------:R-:W-:Y:S02]  /*47d0*/  LEA.HI.X.SX32 R15, R15, R3, 0x1, P6 ;  /* 0x000000030f0f7211 */ /* 0x000fe400030f0eff */
[----:B------:R-:W-:Y:S01]  /*47e0*/  ISETP.LT.AND P5, PT, R129, UR7, !P0 ;  /* 0x0000000781007c0c */ /* 0x000fe2000c7a1270 */
[----:B------:R3:W-:Y:S01]  /*47f0*/  @P2 STG.E.U8 desc[UR16][R6.64], R21 ;  /* 0x0000001506002986 */ /* 0x0007e2000c101110 */
[----:B--2---:R-:W-:Y:S02]  /*4800*/  IADD3 R12, P6, R20, R2, RZ ;  /* 0x00000002140c7210 */ /* 0x004fe40007fde0ff */
[----:B------:R-:W-:-:S02]  /*4810*/  ISETP.LT.AND P4, PT, R133, UR7, !P0 ;  /* 0x0000000785007c0c */ /* 0x000fc4000c781270 */
[CC--:B------:R-:W-:Y:S01]  /*4820*/  LEA.HI.X.SX32 R13, R20.reuse, R3.reuse, 0x1, P6 ;  /* 0x00000003140d7211 */ /* 0x0c0fe200030f0eff */
[----:B-1----:R-:W-:Y:S01]  /*4830*/  VIADD R5, R20, UR6 ;  /* 0x0000000614057c36 */ /* 0x002fe20008000000 */
[----:B------:R-:W-:Y:S02]  /*4840*/  ISETP.LT.AND P3, PT, R131, UR7, !P0 ;  /* 0x0000000783007c0c */ /* 0x000fe4000c761270 */
[----:B------:R-:W-:Y:S02]  /*4850*/  PRMT R25, R9, 0x7770, RZ ;  /* 0x0000777009197816 */ /* 0x000fe400000000ff */
[CC--:B------:R-:W-:Y:S01]  /*4860*/  IADD3 R4, P6, R5.reuse, R2.reuse, RZ ;  /* 0x0000000205047210 */ /* 0x0c0fe20007fde0ff */
[----:B---3--:R-:W-:Y:S01]  /*4870*/  VIADD R7, R5, UR6 ;  /* 0x0000000605077c36 */ /* 0x008fe20008000000 */
[----:B------:R-:W-:Y:S01]  /*4880*/  PRMT R23, R9, 0x7771, RZ ;  /* 0x0000777109177816 */ /* 0x000fe200000000ff */
[----:B------:R1:W-:Y:S01]  /*4890*/  @P5 STG.E.U8 desc[UR16][R14.64], R25 ;  /* 0x000000190e005986 */ /* 0x0003e2000c101110 */
[----:B------:R-:W-:Y:S01]  /*48a0*/  LEA.HI.X.SX32 R5, R5, R3, 0x1, P6 ;  /* 0x0000000305057211 */ /* 0x000fe200030f0eff */
[C---:B------:R-:W-:Y:S01]  /*48b0*/  VIADD R20, R7.reuse, UR6 ;  /* 0x0000000607147c36 */ /* 0x040fe20008000000 */
[----:B------:R-:W-:Y:S01]  /*48c0*/  IADD3 R6, P6, R7, R2, RZ ;  /* 0x0000000207067210 */ /* 0x000fe20007fde0ff */
[----:B------:R2:W-:Y:S01]  /*48d0*/  @P4 STG.E.U8 desc[UR16][R12.64], R23 ;  /* 0x000000170c004986 */ /* 0x0005e2000c101110 */
[----:B------:R-:W-:-:S02]  /*48e0*/  ISETP.LT.AND P1, PT, R127, UR7, !P0 ;  /* 0x000000077f007c0c */ /* 0x000fc4000c721270 */
[----:B------:R-:W-:Y:S02]  /*48f0*/  PRMT R21, R10, 0x7770, RZ ;  /* 0x000077700a157816 */ /* 0x000fe400000000ff */
[-C--:B------:R-:W-:Y:S02]  /*4900*/  LEA.HI.X.SX32 R7, R7, R3.reuse, 0x1, P6 ;  /* 0x0000000307077211 */ /* 0x080fe400030f0eff */
[----:B------:R-:W-:Y:S01]  /*4910*/  ISETP.LT.AND P2, PT, R130, UR7, !P0 ;  /* 0x0000000782007c0c */ /* 0x000fe2000c741270 */
[----:B------:R3:W-:Y:S01]  /*4920*/  @P3 STG.E.U8 desc[UR16][R4.64], R21 ;  /* 0x0000001504003986 */ /* 0x0007e2000c101110 */
[----:B-1----:R-:W-:Y:S02]  /*4930*/  IADD3 R14, P6, R20, R2, RZ ;  /* 0x00000002140e7210 */ /* 0x002fe40007fde0ff */
[----:B------:R-:W-:Y:S01]  /*4940*/  ISETP.LT.AND P5, PT, R126, UR7, !P0 ;  /* 0x000000077e007c0c */ /* 0x000fe2000c7a1270 */
[C---:B--2---:R-:W-:Y:S01]  /*4950*/  VIADD R13, R20.reuse, UR6 ;  /* 0x00000006140d7c36 */ /* 0x044fe20008000000 */
[----:B------:R-:W-:-:S02]  /*4960*/  LEA.HI.X.SX32 R15, R20, R3, 0x1, P6 ;  /* 0x00000003140f7211 */ /* 0x000fc400030f0eff */
[----:B------:R-:W-:Y:S02]  /*4970*/  PRMT R25, R10, 0x7771, RZ ;  /* 0x000077710a197816 */ /* 0x000fe400000000ff */
[-C--:B------:R-:W-:Y:S02]  /*4980*/  IADD3 R12, P6, R13, R2.reuse, RZ ;  /* 0x000000020d0c7210 */ /* 0x080fe40007fde0ff */
[----:B------:R-:W-:Y:S01]  /*4990*/  PRMT R23, R11, 0x7770, RZ ;  /* 0x000077700b177816 */ /* 0x000fe200000000ff */
[C---:B---3--:R-:W-:Y:S01]  /*49a0*/  VIADD R5, R13.reuse, UR6 ;  /* 0x000000060d057c36 */ /* 0x048fe20008000000 */
[----:B------:R-:W-:Y:S01]  /*49b0*/  LEA.HI.X.SX32 R13, R13, R3, 0x1, P6 ;  /* 0x000000030d0d7211 */ /* 0x000fe200030f0eff */
[----:B------:R1:W-:Y:S01]  /*49c0*/  @P1 STG.E.U8 desc[UR16][R6.64], R25 ;  /* 0x0000001906001986 */ /* 0x0003e2000c101110 */
[----:B------:R-:W-:Y:S01]  /*49d0*/  PRMT R21, R11, 0x7771, RZ ;  /* 0x000077710b157816 */ /* 0x000fe200000000ff */
[C---:B------:R-:W-:Y:S01]  /*49e0*/  VIADD R20, R5.reuse, UR6 ;  /* 0x0000000605147c36 */ /* 0x040fe20008000000 */
[----:B------:R-:W-:Y:S01]  /*49f0*/  IADD3 R4, P6, R5, R2, RZ ;  /* 0x0000000205047210 */ /* 0x000fe20007fde0ff */
[----:B------:R2:W-:Y:S01]  /*4a00*/  @P2 STG.E.U8 desc[UR16][R14.64], R23 ;  /* 0x000000170e002986 */ /* 0x0005e2000c101110 */
[----:B------:R-:W-:-:S02]  /*4a10*/  ISETP.LT.AND P4, PT, R124, UR7, !P0 ;  /* 0x000000077c007c0c */ /* 0x000fc4000c781270 */
[-C--:B------:R-:W-:Y:S01]  /*4a20*/  LEA.HI.X.SX32 R5, R5, R3.reuse, 0x1, P6 ;  /* 0x0000000305057211 */ /* 0x080fe200030f0eff */
[----:B------:R3:W-:Y:S01]  /*4a30*/  @P5 STG.E.U8 desc[UR16][R12.64], R21 ;  /* 0x000000150c005986 */ /* 0x0007e2000c101110 */
[----:B------:R-:W-:Y:S02]  /*4a40*/  ISETP.LT.AND P3, PT, R128, UR7, !P0 ;  /* 0x0000000780007c0c */ /* 0x000fe4000c761270 */
[----:B------:R-:W-:Y:S02]  /*4a50*/  ISETP.LT.AND P1, PT, R122, UR7, !P0 ;  /* 0x000000077a007c0c */ /* 0x000fe4000c721270 */
[----:B-1----:R-:W-:Y:S02]  /*4a60*/  PRMT R25, R8, 0x7772, RZ ;  /* 0x0000777208197816 */ /* 0x002fe400000000ff */
[-C--:B------:R-:W-:Y:S02]  /*4a70*/  IADD3 R6, P6, R20, R2.reuse, RZ ;  /* 0x0000000214067210 */ /* 0x080fe40007fde0ff */
[----:B--2---:R-:W-:Y:S01]  /*4a80*/  PRMT R23, R8, 0x7773, RZ ;  /* 0x0000777308177816 */ /* 0x004fe200000000ff */
[C---:B------:R-:W-:Y:S01]  /*4a90*/  VIADD R8, R20.reuse, UR6 ;  /* 0x0000000614087c36 */ /* 0x040fe20008000000 */
[----:B------:R-:W-:Y:S01]  /*4aa0*/  LEA.HI.X.SX32 R7, R20, R3, 0x1, P6 ;  /* 0x0000000314077211 */ /* 0x000fe200030f0eff */
[----:B------:R1:W-:Y:S01]  /*4ab0*/  @P4 STG.E.U8 desc[UR16][R4.64], R25 ;  /* 0x0000001904004986 */ /* 0x0003e2000c101110 */
[----:B------:R-:W-:Y:S01]  /*4ac0*/  ISETP.LT.AND P2, PT, R120, UR7, !P0 ;  /* 0x0000000778007c0c */ /* 0x000fe2000c741270 */
[C---:B---3--:R-:W-:Y:S01]  /*4ad0*/  VIADD R13, R8.reuse, UR6 ;  /* 0x00000006080d7c36 */ /* 0x048fe20008000000 */
[----:B------:R-:W-:Y:S01]  /*4ae0*/  IADD3 R14, P6, R8, R2, RZ ;  /* 0x00000002080e7210 */ /* 0x000fe20007fde0ff */
[----:B------:R2:W-:Y:S01]  /*4af0*/  @P3 STG.E.U8 desc[UR16][R6.64], R23 ;  /* 0x0000001706003986 */ /* 0x0005e2000c101110 */
[----:B------:R-:W-:-:S02]  /*4b00*/  ISETP.LT.AND P5, PT, R125, UR7, !P0 ;  /* 0x000000077d007c0c */ /* 0x000fc4000c7a1270 */
[-C--:B------:R-:W-:Y:S01]  /*4b10*/  LEA.HI.X.SX32 R15, R8, R3.reuse, 0x1, P6 ;  /* 0x00000003080f7211 */ /* 0x080fe200030f0eff */
[C---:B------:R-:W-:Y:S01]  /*4b20*/  VIADD R8, R13.reuse, UR6 ;  /* 0x000000060d087c36 */ /* 0x040fe20008000000 */
[-C--:B------:R-:W-:Y:S02]  /*4b30*/  IADD3 R12, P6, R13, R2.reuse, RZ ;  /* 0x000000020d0c7210 */ /* 0x080fe40007fde0ff */
[----:B------:R-:W-:Y:S02]  /*4b40*/  PRMT R21, R9, 0x7772, RZ ;  /* 0x0000777209157816 */ /* 0x000fe400000000ff */
[-C--:B------:R-:W-:Y:S02]  /*4b50*/  LEA.HI.X.SX32 R13, R13, R3.reuse, 0x1, P6 ;  /* 0x000000030d0d7211 */ /* 0x080fe400030f0eff */
[CC--:B-1----:R-:W-:Y:S01]  /*4b60*/  IADD3 R4, P6, R8.reuse, R2.reuse, RZ ;  /* 0x0000000208047210 */ /* 0x0c2fe20007fde0ff */
[C---:B--2---:R-:W-:Y:S01]  /*4b70*/  VIADD R7, R8.reuse, UR6 ;  /* 0x0000000608077c36 */ /* 0x044fe20008000000 */
[----:B------:R-:W-:Y:S01]  /*4b80*/  PRMT R25, R9, 0x7773, RZ ;  /* 0x0000777309197816 */ /* 0x000fe200000000ff */
[----:B------:R1:W-:Y:S01]  /*4b90*/  @P1 STG.E.U8 desc[UR16][R14.64], R21 ;  /* 0x000000150e001986 */ /* 0x0003e2000c101110 */
[----:B------:R-:W-:Y:S01]  /*4ba0*/  LEA.HI.X.SX32 R5, R8, R3, 0x1, P6 ;  /* 0x0000000308057211 */ /* 0x000fe200030f0eff */
[C---:B------:R-:W-:Y:S01]  /*4bb0*/  VIADD R9, R7.reuse, UR6 ;  /* 0x0000000607097c36 */ /* 0x040fe20008000000 */
[----:B------:R-:W-:Y:S01]  /*4bc0*/  IADD3 R6, P6, R7, R2, RZ ;  /* 0x0000000207067210 */ /* 0x000fe20007fde0ff */
[----:B------:R-:W-:Y:S01]  /*4bd0*/  @P2 STG.E.U8 desc[UR16][R12.64], R25 ;  /* 0x000000190c002986 */ /* 0x000fe2000c101110 */
[----:B------:R-:W-:-:S02]  /*4be0*/  ISETP.LT.AND P4, PT, R123, UR7, !P0 ;  /* 0x000000077b007c0c */ /* 0x000fc4000c781270 */
[C---:B------:R-:W-:Y:S02]  /*4bf0*/  PRMT R23, R10.reuse, 0x7772, RZ ;  /* 0x000077720a177816 */ /* 0x040fe400000000ff */
[-C--:B------:R-:W-:Y:S02]  /*4c00*/  LEA.HI.X.SX32 R7, R7, R3.reuse, 0x1, P6 ;  /* 0x0000000307077211 */ /* 0x080fe400030f0eff */
[CC--:B------:R-:W-:Y:S01]  /*4c10*/  IADD3 R8, P6, R9.reuse, R2.reuse, RZ ;  /* 0x0000000209087210 */ /* 0x0c0fe20007fde0ff */
[C---:B-1----:R-:W-:Y:S01]  /*4c20*/  VIADD R14, R9.reuse, UR6 ;  /* 0x00000006090e7c36 */ /* 0x042fe20008000000 */
[----:B------:R1:W-:Y:S01]  /*4c30*/  @P5 STG.E.U8 desc[UR16][R4.64], R23 ;  /* 0x0000001704005986 */ /* 0x0003e2000c101110 */
[----:B------:R-:W-:Y:S02]  /*4c40*/  PRMT R21, R10, 0x7773, RZ ;  /* 0x000077730a157816 */ /* 0x000fe400000000ff */
[----:B------:R-:W-:Y:S02]  /*4c50*/  LEA.HI.X.SX32 R9, R9, R3, 0x1, P6 ;  /* 0x0000000309097211 */ /* 0x000fe400030f0eff */
[----:B------:R-:W-:Y:S01]  /*4c60*/  ISETP.LT.AND P3, PT, R117, UR7, !P0 ;  /* 0x0000000775007c0c */ /* 0x000fe2000c761270 */
[----:B------:R2:W-:Y:S01]  /*4c70*/  @P4 STG.E.U8 desc[UR16][R6.64], R21 ;  /* 0x0000001506004986 */ /* 0x0005e2000c101110 */
[----:B------:R-:W-:-:S02]  /*4c80*/  IADD3 R10, P6, R14, R2, RZ ;  /* 0x000000020e0a7210 */ /* 0x000fc40007fde0ff */
[----:B------:R-:W-:Y:S02]  /*4c90*/  ISETP.LT.AND P1, PT, R121, UR7, !P0 ;  /* 0x0000000779007c0c */ /* 0x000fe4000c721270 */
[C---:B------:R-:W-:Y:S01]  /*4ca0*/  PRMT R15, R11.reuse, 0x7772, RZ ;  /* 0x000077720b0f7816 */ /* 0x040fe200000000ff */
[C---:B-1----:R-:W-:Y:S01]  /*4cb0*/  VIADD R5, R14.reuse, UR6 ;  /* 0x000000060e057c36 */ /* 0x042fe20008000000 */
[----:B------:R-:W-:Y:S02]  /*4cc0*/  PRMT R13, R11, 0x7773, RZ ;  /* 0x000077730b0d7816 */ /* 0x000fe400000000ff */
[-C--:B------:R-:W-:Y:S02]  /*4cd0*/  LEA.HI.X.SX32 R11, R14, R3.reuse, 0x1, P6 ;  /* 0x000000030e0b7211 */ /* 0x080fe400030f0eff */
[CC--:B------:R-:W-:Y:S01]  /*4ce0*/  IADD3 R4, P6, R5.reuse, R2.reuse, RZ ;  /* 0x0000000205047210 */ /* 0x0c0fe20007fde0ff */
[----:B--2---:R-:W-:Y:S01]  /*4cf0*/  VIADD R7, R5, UR6 ;  /* 0x0000000605077c36 */ /* 0x004fe20008000000 */
[----:B------:R-:W-:Y:S01]  /*4d00*/  ISETP.LT.AND P2, PT, R119, UR7, !P0 ;  /* 0x0000000777007c0c */ /* 0x000fe2000c741270 */
[----:B------:R1:W-:Y:S01]  /*4d10*/  @P3 STG.E.U8 desc[UR16][R8.64], R15 ;  /* 0x0000000f08003986 */ /* 0x0003e2000c101110 */
[----:B------:R-:W-:Y:S01]  /*4d20*/  LEA.HI.X.SX32 R5, R5, R3, 0x1, P6 ;  /* 0x0000000305057211 */ /* 0x000fe200030f0eff */
[C---:B------:R-:W-:Y:S01]  /*4d30*/  VIADD R12, R7.reuse, UR6 ;  /* 0x00000006070c7c36 */ /* 0x040fe20008000000 */
[----:B------:R-:W-:Y:S01]  /*4d40*/  IADD3 R6, P6, R7, R2, RZ ;  /* 0x0000000207067210 */ /* 0x000fe20007fde0ff */
[----:B------:R2:W-:Y:S01]  /*4d50*/  @P1 STG.E.U8 desc[UR16][R10.64], R13 ;  /* 0x0000000d0a001986 */ /* 0x0005e2000c101110 */
[----:B0-----:R-:W-:-:S02]  /*4d60*/  PRMT R23, R16, 0x7770, RZ ;  /* 0x0000777010177816 */ /* 0x001fc400000000ff */
[-C--:B------:R-:W-:Y:S02]  /*4d70*/  LEA.HI.X.SX32 R7, R7, R3.reuse, 0x1, P6 ;  /* 0x0000000307077211 */ /* 0x080fe400030f0eff */
[----:B------:R-:W-:Y:S02]  /*4d80*/  ISETP.LT.AND P5, PT, R114, UR7, !P0 ;  /* 0x0000000772007c0c */ /* 0x000fe4000c7a1270 */
        /* <DEDUP_REMOVED lines=9> */
[C---:B0-----:R-:W-:Y:S01]  /*4e20*/  VIADD R5, R11.reuse, UR6 ;  /* 0x000000060b057c36 */ /* 0x041fe20008000000 */
        /* <DEDUP_REMOVED lines=11> */
[----:B0-----:R-:W-:Y:S02]  /*4ee0*/  IADD3 R6, P6, R12, R2, RZ ;  /* 0x000000020c067210 */ /* 0x001fe40007fde0ff */
[----:B------:R-:W-:Y:S01]  /*4ef0*/  ISETP.LT.AND P4, PT, R110, UR7, !P0 ;  /* 0x000000076e007c0c */ /* 0x000fe2000c781270 */
[C---:B-1----:R-:W-:Y:S01]  /*4f00*/  VIADD R9, R12.reuse, UR6 ;  /* 0x000000060c097c36 */ /* 0x042fe20008000000 */
[----:B------:R-:W-:-:S02]  /*4f10*/  LEA.HI.X.SX32 R7, R12, R3, 0x1, P6 ;  /* 0x000000030c077211 */ /* 0x000fc400030f0eff */
[C---:B------:R-:W-:Y:S01]  /*4f20*/  PRMT R13, R18.reuse, 0x7770, RZ ;  /* 0x00007770120d7816 */ /* 0x040fe200000000ff */
[C---:B--2---:R-:W-:Y:S01]  /*4f30*/  VIADD R11, R9.reuse, UR6 ;  /* 0x00000006090b7c36 */ /* 0x044fe20008000000 */
[-C--:B------:R-:W-:Y:S02]  /*4f40*/  IADD3 R8, P6, R9, R2.reuse, RZ ;  /* 0x0000000209087210 */ /* 0x080fe40007fde0ff */
[----:B------:R-:W-:Y:S01]  /*4f50*/  PRMT R21, R18, 0x7771, RZ ;  /* 0x0000777112157816 */ /* 0x000fe200000000ff */
[----:B------:R-:W-:Y:S01]  /*4f60*/  VIADD R14, R11, UR6 ;  /* 0x000000060b0e7c36 */ /* 0x000fe20008000000 */
[-C--:B------:R-:W-:Y:S01]  /*4f70*/  LEA.HI.X.SX32 R9, R9, R3.reuse, 0x1, P6 ;  /* 0x0000000309097211 */ /* 0x080fe200030f0eff */
[----:B------:R0:W-:Y:S01]  /*4f80*/  @P1 STG.E.U8 desc[UR16][R4.64], R13 ;  /* 0x0000000d04001986 */ /* 0x0001e2000c101110 */
[----:B------:R-:W-:Y:S02]  /*4f90*/  IADD3 R10, P6, R11, R2, RZ ;  /* 0x000000020b0a7210 */ /* 0x000fe40007fde0ff */
[----:B------:R-:W-:Y:S01]  /*4fa0*/  PRMT R15, R19, 0x7770, RZ ;  /* 0x00007770130f7816 */ /* 0x000fe200000000ff */
[----:B------:R-:W-:Y:S01]  /*4fb0*/  @P2 STG.E.U8 desc[UR16][R6.64], R21 ;  /* 0x0000001506002986 */ /* 0x000fe2000c101110 */
[----:B------:R-:W-:-:S02]  /*4fc0*/  LEA.HI.X.SX32 R11, R11, R3, 0x1, P6 ;  /* 0x000000030b0b7211 */ /* 0x000fc400030f0eff */
[----:B------:R-:W-:Y:S01]  /*4fd0*/  IADD3 R12, P6, R14, R2, RZ ;  /* 0x000000020e0c7210 */ /* 0x000fe20007fde0ff */
[----:B------:R1:W-:Y:S01]  /*4fe0*/  @P5 STG.E.U8 desc[UR16][R8.64], R15 ;  /* 0x0000000f08005986 */ /* 0x0003e2000c101110 */
[----:B------:R-:W-:Y:S02]  /*4ff0*/  ISETP.LT.AND P3, PT, R113, UR7, !P0 ;  /* 0x0000000771007c0c */ /* 0x000fe4000c761270 */
[----:B------:R-:W-:Y:S02]  /*5000*/  PRMT R25, R16, 0x7772, RZ ;  /* 0x0000777210197816 */ /* 0x000fe400000000ff */
[C---:B0-----:R-:W-:Y:S01]  /*5010*/  LEA.HI.X.SX32 R13, R14.reuse, R3, 0x1, P6 ;  /* 0x000000030e0d7211 */ /* 0x041fe200030f0eff */
[----:B------:R-:W-:Y:S01]  /*5020*/  VIADD R14, R14, UR6 ;  /* 0x000000060e0e7c36 */ /* 0x000fe20008000000 */
[----:B------:R-:W-:Y:S02]  /*5030*/  PRMT R5, R19, 0x7771, RZ ;  /* 0x0000777113057816 */ /* 0x000fe400000000ff */
[----:B------:R-:W-:-:S02]  /*5040*/  ISETP.LT.AND P1, PT, R109, UR7, !P0 ;  /* 0x000000076d007c0c */ /* 0x000fc4000c721270 */
[----:B------:R-:W-:Y:S01]  /*5050*/  ISETP.LT.AND P2, PT, R107, UR7, !P0 ;  /* 0x000000076b007c0c */ /* 0x000fe2000c741270 */
[C---:B-1----:R-:W-:Y:S01]  /*5060*/  VIADD R15, R14.reuse, UR6 ;  /* 0x000000060e0f7c36 */ /* 0x042fe20008000000 */
[-C--:B------:R-:W-:Y:S01]  /*5070*/  IADD3 R8, P6, R14, R2.reuse, RZ ;  /* 0x000000020e087210 */ /* 0x080fe20007fde0ff */
[----:B------:R0:W-:Y:S01]  /*5080*/  @P4 STG.E.U8 desc[UR16][R10.64], R5 ;  /* 0x000000050a004986 */ /* 0x0001e2000c101110 */
[----:B------:R-:W-:Y:S02]  /*5090*/  PRMT R23, R16, 0x7773, RZ ;  /* 0x0000777310177816 */ /* 0x000fe400000000ff */
[----:B------:R-:W-:Y:S01]  /*50a0*/  LEA.HI.X.SX32 R9, R14, R3, 0x1, P6 ;  /* 0x000000030e097211 */ /* 0x000fe200030f0eff */
[----:B------:R-:W1:Y:S01]  /*50b0*/  LDS.128 R4, [R0] ;  /* 0x0000000000047984 */ /* 0x000e620000000c00 */
[----:B------:R-:W-:Y:S02]  /*50c0*/  IADD3 R14, P6, R15, R2, RZ ;  /* 0x000000020f0e7210 */ /* 0x000fe40007fde0ff */
[----:B------:R-:W-:Y:S01]  /*50d0*/  PRMT R21, R17, 0x7772, RZ ;  /* 0x0000777211157816 */ /* 0x000fe200000000ff */
[----:B------:R2:W-:Y:S01]  /*50e0*/  @P3 STG.E.U8 desc[UR16][R12.64], R25 ;  /* 0x000000190c003986 */ /* 0x0005e2000c101110 */
[----:B------:R-:W-:-:S02]  /*50f0*/  ISETP.LT.AND P5, PT, R108, UR7, !P0 ;  /* 0x000000076c007c0c */ /* 0x000fc4000c7a1270 */
[----:B------:R-:W-:Y:S01]  /*5100*/  ISETP.LT.AND P4, PT, R105, UR7, !P0 ;  /* 0x0000000769007c0c */ /* 0x000fe2000c781270 */
[C---:B0-----:R-:W-:Y:S01]  /*5110*/  VIADD R11, R15.reuse, UR6 ;  /* 0x000000060f0b7c36 */ /* 0x041fe20008000000 */
[-C--:B------:R-:W-:Y:S01]  /*5120*/  LEA.HI.X.SX32 R15, R15, R3.reuse, 0x1, P6 ;  /* 0x000000030f0f7211 */ /* 0x080fe200030f0eff */
[----:B------:R0:W-:Y:S01]  /*5130*/  @P1 STG.E.U8 desc[UR16][R8.64], R23 ;  /* 0x0000001708001986 */ /* 0x0001e2000c101110 */
[----:B------:R-:W-:Y:S02]  /*5140*/  PRMT R17, R17, 0x7773, RZ ;  /* 0x0000777311117816 */ /* 0x000fe400000000ff */
[C---:B------:R-:W-:Y:S01]  /*5150*/  IADD3 R10, P6, R11.reuse, R2, RZ ;  /* 0x000000020b0a7210 */ /* 0x040fe20007fde0ff */
[----:B------:R3:W-:Y:S01]  /*5160*/  @P2 STG.E.U8 desc[UR16][R14.64], R21 ;  /* 0x000000150e002986 */ /* 0x0007e2000c101110 */
[----:B------:R-:W-:Y:S01]  /*5170*/  ISETP.LT.AND P3, PT, R106, UR7, !P0 ;  /* 0x000000076a007c0c */ /* 0x000fe2000c761270 */
[C---:B--2---:R-:W-:Y:S01]  /*5180*/  VIADD R13, R11.reuse, UR6 ;  /* 0x000000060b0d7c36 */ /* 0x044fe20008000000 */
[----:B------:R-:W-:-:S02]  /*5190*/  LEA.HI.X.SX32 R11, R11, R3, 0x1, P6 ;  /* 0x000000030b0b7211 */ /* 0x000fc400030f0eff */
[----:B------:R-:W-:Y:S01]  /*51a0*/  ISETP.LT.AND P1, PT, R88, UR7, !P0 ;  /* 0x0000000758007c0c */ /* 0x000fe2000c721270 */
[C---:B------:R-:W-:Y:S01]  /*51b0*/  VIADD R0, R13.reuse, UR6 ;  /* 0x000000060d007c36 */ /* 0x040fe20008000000 */
[CC--:B------:R-:W-:Y:S01]  /*51c0*/  IADD3 R12, P6, R13.reuse, R2.reuse, RZ ;  /* 0x000000020d0c7210 */ /* 0x0c0fe20007fde0ff */
[----:B------:R2:W-:Y:S01]  /*51d0*/  @P5 STG.E.U8 desc[UR16][R10.64], R17 ;  /* 0x000000110a005986 */ /* 0x0005e2000c101110 */
[----:B0-----:R-:W-:Y:S02]  /*51e0*/  PRMT R23, R18, 0x7772, RZ ;  /* 0x0000777212177816 */ /* 0x001fe400000000ff */
[-C--:B------:R-:W-:Y:S01]  /*51f0*/  LEA.HI.X.SX32 R13, R13, R3.reuse, 0x1, P6 ;  /* 0x000000030d0d7211 */ /* 0x080fe200030f0eff */
[C---:B---3--:R-:W-:Y:S01]  /*5200*/  VIADD R15, R0.reuse, UR6 ;  /* 0x00000006000f7c36 */ /* 0x048fe20008000000 */
[-C--:B------:R-:W-:Y:S02]  /*5210*/  IADD3 R8, P6, R0, R2.reuse, RZ ;  /* 0x0000000200087210 */ /* 0x080fe40007fde0ff */
[----:B------:R-:W-:Y:S01]  /*5220*/  PRMT R21, R18, 0x7773, RZ ;  /* 0x0000777312157816 */ /* 0x000fe200000000ff */
[----:B------:R0:W-:Y:S01]  /*5230*/  @P4 STG.E.U8 desc[UR16][R12.64], R23 ;  /* 0x000000170c004986 */ /* 0x0001e2000c101110 */
[----:B------:R-:W-:Y:S01]  /*5240*/  LEA.HI.X.SX32 R9, R0, R3, 0x1, P6 ;  /* 0x0000000300097211 */ /* 0x000fe200030f0eff */
[C---:B------:R-:W-:Y:S01]  /*5250*/  VIADD R0, R15.reuse, UR6 ;  /* 0x000000060f007c36 */ /* 0x040fe20008000000 */
[----:B------:R-:W-:-:S02]  /*5260*/  IADD3 R14, P6, R15, R2, RZ ;  /* 0x000000020f0e7210 */ /* 0x000fc40007fde0ff */
[----:B--2---:R-:W-:Y:S01]  /*5270*/  PRMT R17, R19, 0x7772, RZ ;  /* 0x0000777213117816 */ /* 0x004fe200000000ff */
[C---:B------:R-:W-:Y:S01]  /*5280*/  VIADD R16, R0.reuse, UR6 ;  /* 0x0000000600107c36 */ /* 0x040fe20008000000 */
[-C--:B------:R-:W-:Y:S01]  /*5290*/  LEA.HI.X.SX32 R15, R15, R3.reuse, 0x1, P6 ;  /* 0x000000030f0f7211 */ /* 0x080fe200030f0eff */
[----:B------:R2:W-:Y:S01]  /*52a0*/  @P3 STG.E.U8 desc[UR16][R8.64], R21 ;  /* 0x0000001508003986 */ /* 0x0005e2000c101110 */
[CC--:B------:R-:W-:Y:S02]  /*52b0*/  IADD3 R10, P6, R0.reuse, R2.reuse, RZ ;  /* 0x00000002000a7210 */ /* 0x0c0fe40007fde0ff */
[----:B------:R-:W-:Y:S01]  /*52c0*/  ISETP.LT.AND P2, PT, R89, UR7, !P0 ;  /* 0x0000000759007c0c */ /* 0x000fe2000c741270 */
[----:B------:R3:W-:Y:S01]  /*52d0*/  @P1 STG.E.U8 desc[UR16][R14.64], R17 ;  /* 0x000000110e001986 */ /* 0x0007e2000c101110 */
[----:B------:R-:W-:Y:S01]  /*52e0*/  LEA.HI.X.SX32 R11, R0, R3, 0x1, P6 ;  /* 0x00000003000b7211 */ /* 0x000fe200030f0eff */
[C---:B------:R-:W-:Y:S01]  /*52f0*/  VIADD R0, R16.reuse, UR6 ;  /* 0x0000000610007c36 */ /* 0x040fe20008000000 */
[----:B0-----:R-:W-:-:S02]  /*5300*/  IADD3 R12, P6, R16, R2, RZ ;  /* 0x00000002100c7210 */ /* 0x001fc40007fde0ff */
[----:B------:R-:W-:Y:S02]  /*5310*/  ISETP.LT.AND P5, PT, R90, UR7, !P0 ;  /* 0x000000075a007c0c */ /* 0x000fe4000c7a1270 */
[-C--:B------:R-:W-:Y:S02]  /*5320*/  LEA.HI.X.SX32 R13, R16, R3.reuse, 0x1, P6 ;  /* 0x00000003100d7211 */ /* 0x080fe400030f0eff */
[CC--:B--2---:R-:W-:Y:S02]  /*5330*/  IADD3 R8, P6, R0.reuse, R2.reuse, RZ ;  /* 0x0000000200087210 */ /* 0x0c4fe40007fde0ff */
[----:B------:R-:W-:Y:S01]  /*5340*/  PRMT R19, R19, 0x7773, RZ ;  /* 0x0000777313137816 */ /* 0x000fe200000000ff */
[----:B---3--:R-:W-:Y:S01]  /*5350*/  VIADD R15, R0, UR6 ;  /* 0x00000006000f7c36 */ /* 0x008fe20008000000 */
[----:B-1----:R-:W-:Y:S02]  /*5360*/  PRMT R21, R4, 0x7770, RZ ;  /* 0x0000777004157816 */ /* 0x002fe400000000ff */
[----:B------:R-:W-:Y:S01]  /*5370*/  LEA.HI.X.SX32 R9, R0, R3, 0x1, P6 ;  /* 0x0000000300097211 */ /* 0x000fe200030f0eff */
[C---:B------:R-:W-:Y:S01]  /*5380*/  VIADD R0, R15.reuse, UR6 ;  /* 0x000000060f007c36 */ /* 0x040fe20008000000 */
[----:B------:R-:W-:Y:S01]  /*5390*/  IADD3 R14, P6, R15, R2, RZ ;  /* 0x000000020f0e7210 */ /* 0x000fe20007fde0ff */
[----:B------:R0:W-:Y:S01]  /*53a0*/  @P2 STG.E.U8 desc[UR16][R10.64], R19 ;  /* 0x000000130a002986 */ /* 0x0001e2000c101110 */
[----:B------:R-:W-:-:S02]  /*53b0*/  ISETP.LT.AND P4, PT, R91, UR7, !P0 ;  /* 0x000000075b007c0c */ /* 0x000fc4000c781270 */
[-C--:B------:R-:W-:Y:S01]  /*53c0*/  LEA.HI.X.SX32 R15, R15, R3.reuse, 0x1, P6 ;  /* 0x000000030f0f7211 */ /* 0x080fe200030f0eff */
[----:B------:R1:W-:Y:S01]  /*53d0*/  @P5 STG.E.U8 desc[UR16][R12.64], R21 ;  /* 0x000000150c005986 */ /* 0x0003e2000c101110 */
[----:B------:R-:W-:Y:S02]  /*53e0*/  ISETP.LT.AND P3, PT, R92, UR7, !P0 ;  /* 0x000000075c007c0c */ /* 0x000fe4000c761270 */
[----:B------:R-:W-:Y:S02]  /*53f0*/  PRMT R23, R4, 0x7771, RZ ;  /* 0x0000777104177816 */ /* 0x000fe400000000ff */
[----:B------:R-:W-:Y:S02]  /*5400*/  ISETP.LT.AND P1, PT, R93, UR7, !P0 ;  /* 0x000000075d007c0c */ /* 0x000fe4000c721270 */
[----:B------:R-:W-:Y:S02]  /*5410*/  ISETP.LT.AND P2, PT, R94, UR7, !P0 ;  /* 0x000000075e007c0c */ /* 0x000fe4000c741270 */
[C---:B0-----:R-:W-:Y:S01]  /*5420*/  IADD3 R10, P6, R0.reuse, R2, RZ ;  /* 0x00000002000a7210 */ /* 0x041fe20007fde0ff */
[----:B------:R0:W-:Y:S01]  /*5430*/  @P4 STG.E.U8 desc[UR16][R8.64], R23 ;  /* 0x0000001708004986 */ /* 0x0001e2000c101110 */
[----:B------:R-:W-:Y:S01]  /*5440*/  PRMT R17, R5, 0x7771, RZ ;  /* 0x0000777105117816 */ /* 0x000fe200000000ff */
[C---:B-1----:R-:W-:Y:S01]  /*5450*/  VIADD R13, R0.reuse, UR6 ;  /* 0x00000006000d7c36 */ /* 0x042fe20008000000 */
[----:B------:R-:W-:-:S02]  /*5460*/  LEA.HI.X.SX32 R11, R0, R3, 0x1, P6 ;  /* 0x00000003000b7211 */ /* 0x000fc400030f0eff */
[----:B------:R-:W-:Y:S01]  /*5470*/  PRMT R21, R5, 0x7770, RZ ;  /* 0x0000777005157816 */ /* 0x000fe200000000ff */
[C---:B------:R-:W-:Y:S01]  /*5480*/  VIADD R0, R13.reuse, UR6 ;  /* 0x000000060d007c36 */ /* 0x040fe20008000000 */
[CC--:B------:R-:W-:Y:S02]  /*5490*/  IADD3 R12, P6, R13.reuse, R2.reuse, RZ ;  /* 0x000000020d0c7210 */ /* 0x0c0fe40007fde0ff */
[----:B------:R-:W-:Y:S01]  /*54a0*/  PRMT R19, R6, 0x7770, RZ ;  /* 0x0000777006137816 */ /* 0x000fe200000000ff */
[C---:B------:R-:W-:Y:S01]  /*54b0*/  VIADD R16, R0.reuse, UR6 ;  /* 0x0000000600107c36 */ /* 0x040fe20008000000 */
[-C--:B------:R-:W-:Y:S01]  /*54c0*/  LEA.HI.X.SX32 R13, R13, R3.reuse, 0x1, P6 ;  /* 0x000000030d0d7211 */ /* 0x080fe200030f0eff */
[----:B------:R1:W-:Y:S01]  /*54d0*/  @P3 STG.E.U8 desc[UR16][R14.64], R21 ;  /* 0x000000150e003986 */ /* 0x0003e2000c101110 */
[C---:B0-----:R-:W-:Y:S02]  /*54e0*/  IADD3 R8, P6, R0.reuse, R2, RZ ;  /* 0x0000000200087210 */ /* 0x041fe40007fde0ff */
[----:B------:R-:W-:Y:S01]  /*54f0*/  ISETP.LT.AND P5, PT, R95, UR7, !P0 ;  /* 0x000000075f007c0c */ /* 0x000fe2000c7a1270 */
[----:B------:R0:W-:Y:S01]  /*5500*/  @P1 STG.E.U8 desc[UR16][R10.64], R17 ;  /* 0x000000110a001986 */ /* 0x0001e2000c101110 */
[----:B------:R-:W-:Y:S01]  /*5510*/  LEA.HI.X.SX32 R9, R0, R3, 0x1, P6 ;  /* 0x0000000300097211 */ /* 0x000fe200030f0eff */
[----:B------:R-:W-:Y:S01]  /*5520*/  VIADD R0, R16, UR6 ;  /* 0x0000000610007c36 */ /* 0x000fe20008000000 */
[----:B------:R-:W-:Y:S01]  /*5530*/  ISETP.LT.AND P4, PT, R96, UR7, !P0 ;  /* 0x0000000760007c0c */ /* 0x000fe2000c781270 */
[----:B------:R2:W-:Y:S01]  /*5540*/  @P2 STG.E.U8 desc[UR16][R12.64], R19 ;  /* 0x000000130c002986 */ /* 0x0005e2000c101110 */
[----:B------:R-:W-:-:S02]  /*5550*/  ISETP.LT.AND P3, PT, R97, UR7, !P0 ;  /* 0x0000000761007c0c */ /* 0x000fc4000c761270 */
[----:B------:R-:W-:Y:S02]  /*5560*/  ISETP.LT.AND P1, PT, R98, UR7, !P0 ;  /* 0x0000000762007c0c */ /* 0x000fe4000c721270 */
[CC--:B-1----:R-:W-:Y:S02]  /*5570*/  IADD3 R14, P6, R16.reuse, R2.reuse, RZ ;  /* 0x00000002100e7210 */ /* 0x0c2fe40007fde0ff */
[----:B------:R-:W-:Y:S02]  /*5580*/  PRMT R21, R7, 0x7770, RZ ;  /* 0x0000777007157816 */ /* 0x000fe400000000ff */
[----:B------:R-:W-:Y:S02]  /*5590*/  LEA.HI.X.SX32 R15, R16, R3, 0x1, P6 ;  /* 0x00000003100f7211 */ /* 0x000fe400030f0eff */
[C---:B0-----:R-:W-:Y:S01]  /*55a0*/  IADD3 R10, P6, R0.reuse, R2, RZ ;  /* 0x00000002000a7210 */ /* 0x041fe20007fde0ff */
[----:B--2---:R-:W-:Y:S01]  /*55b0*/  VIADD R13, R0, UR6 ;  /* 0x00000006000d7c36 */ /* 0x004fe20008000000 */
[----:B------:R-:W-:-:S02]  /*55c0*/  PRMT R17, R6, 0x7771, RZ ;  /* 0x0000777106117816 */ /* 0x000fc400000000ff */
[-C--:B------:R-:W-:Y:S01]  /*55d0*/  LEA.HI.X.SX32 R11, R0, R3.reuse, 0x1, P6 ;  /* 0x00000003000b7211 */ /* 0x080fe200030f0eff */
[C---:B------:R-:W-:Y:S01]  /*55e0*/  VIADD R0, R13.reuse, UR6 ;  /* 0x000000060d007c36 */ /* 0x040fe20008000000 */
[----:B------:R-:W-:Y:S01]  /*55f0*/  IADD3 R12, P6, R13, R2, RZ ;  /* 0x000000020d0c7210 */ /* 0x000fe20007fde0ff */
[----:B------:R0:W-:Y:S01]  /*5600*/  @P5 STG.E.U8 desc[UR16][R8.64], R17 ;  /* 0x0000001108005986 */ /* 0x0001e2000c101110 */
[----:B------:R-:W-:Y:S02]  /*5610*/  ISETP.LT.AND P2, PT, R99, UR7, !P0 ;  /* 0x0000000763007c0c */ /* 0x000fe4000c741270 */
[----:B------:R-:W-:Y:S01]  /*5620*/  LEA.HI.X.SX32 R13, R13, R3, 0x1, P6 ;  /* 0x000000030d0d7211 */ /* 0x000fe200030f0eff */
[----:B------:R1:W-:Y:S01]  /*5630*/  @P4 STG.E.U8 desc[UR16][R14.64], R21 ;  /* 0x000000150e004986 */ /* 0x0003e2000c101110 */
[----:B------:R-:W-:Y:S02]  /*5640*/  PRMT R23, R4, 0x7772, RZ ;  /* 0x0000777204177816 */ /* 0x000fe400000000ff */
[----:B------:R-:W-:-:S02]  /*5650*/  PRMT R19, R7, 0x7771, RZ ;  /* 0x0000777107137816 */ /* 0x000fc400000000ff */
[----:B------:R-:W-:Y:S02]  /*5660*/  ISETP.LT.AND P5, PT, R100, UR7, !P0 ;  /* 0x0000000764007c0c */ /* 0x000fe4000c7a1270 */
[----:B------:R-:W-:Y:S01]  /*5670*/  ISETP.LT.AND P4, PT, R101, UR7, !P0 ;  /* 0x0000000765007c0c */ /* 0x000fe2000c781270 */
[C---:B0-----:R-:W-:Y:S01]  /*5680*/  VIADD R17, R0.reuse, UR6 ;  /* 0x0000000600117c36 */ /* 0x041fe20008000000 */
[----:B------:R-:W-:Y:S01]  /*5690*/  IADD3 R8, P6, R0, R2, RZ ;  /* 0x0000000200087210 */ /* 0x000fe20007fde0ff */
[----:B------:R0:W-:Y:S01]  /*56a0*/  @P3 STG.E.U8 desc[UR16][R10.64], R19 ;  /* 0x000000130a003986 */ /* 0x0001e2000c101110 */
[----:B------:R-:W-:Y:S02]  /*56b0*/  ISETP.LT.AND P3, PT, R102, UR7, !P0 ;  /* 0x0000000766007c0c */ /* 0x000fe4000c761270 */
[----:B------:R-:W-:Y:S01]  /*56c0*/  LEA.HI.X.SX32 R9, R0, R3, 0x1, P6 ;  /* 0x0000000300097211 */ /* 0x000fe200030f0eff */
[----:B------:R-:W-:Y:S01]  /*56d0*/  VIADD R0, R17, UR6 ;  /* 0x0000000611007c36 */ /* 0x000fe20008000000 */
[----:B-1----:R-:W-:Y:S01]  /*56e0*/  PRMT R21, R4, 0x7773, RZ ;  /* 0x0000777304157816 */ /* 0x002fe200000000ff */
[----:B------:R-:W-:Y:S01]  /*56f0*/  @P1 STG.E.U8 desc[UR16][R12.64], R23 ;  /* 0x000000170c001986 */ /* 0x000fe2000c101110 */
[----:B------:R-:W-:Y:S01]  /*5700*/  PRMT R25, R5, 0x7772, RZ ;  /* 0x0000777205197816 */ /* 0x000fe200000000ff */
[----:B------:R-:W-:-:S02]  /*5710*/  VIADD R4, R0, UR6 ;  /* 0x0000000600047c36 */ /* 0x000fc40008000000 */
[----:B------:R1:W-:Y:S01]  /*5720*/  @P2 STG.E.U8 desc[UR16][R8.64], R21 ;  /* 0x0000001508002986 */ /* 0x0003e2000c101110 */
[-C--:B------:R-:W-:Y:S01]  /*5730*/  IADD3 R14, P2, R0, R2.reuse, RZ ;  /* 0x00000002000e7210 */ /* 0x080fe20007f5e0ff */
[C---:B------:R-:W-:Y:S01]  /*5740*/  VIADD R18, R4.reuse, UR6 ;  /* 0x0000000604127c36 */ /* 0x040fe20008000000 */
[CC--:B0-----:R-:W-:Y:S02]  /*5750*/  IADD3 R10, P1, R17.reuse, R2.reuse, RZ ;  /* 0x00000002110a7210 */ /* 0x0c1fe40007f3e0ff */
[-C--:B------:R-:W-:Y:S01]  /*5760*/  IADD3 R16, P6, R4, R2.reuse, RZ ;  /* 0x0000000204107210 */ /* 0x080fe20007fde0ff */
[----:B------:R-:W-:Y:S01]  /*5770*/  VIADD R19, R18, UR6 ;  /* 0x0000000612137c36 */ /* 0x000fe20008000000 */
[-C--:B------:R-:W-:Y:S02]  /*5780*/  LEA.HI.X.SX32 R11, R17, R3.reuse, 0x1, P1 ;  /* 0x00000003110b7211 */ /* 0x080fe400008f0eff */
[----:B------:R-:W-:Y:S01]  /*5790*/  LEA.HI.X.SX32 R15, R0, R3, 0x1, P2 ;  /* 0x00000003000f7211 */ /* 0x000fe200010f0eff */
[----:B------:R-:W-:Y:S01]  /*57a0*/  VIADD R0, R19, UR6 ;  /* 0x0000000613007c36 */ /* 0x000fe20008000000 */
[----:B------:R-:W-:Y:S01]  /*57b0*/  ISETP.LT.AND P2, PT, R103, UR7, !P0 ;  /* 0x0000000767007c0c */ /* 0x000fe2000c741270 */
[----:B------:R0:W-:Y:S01]  /*57c0*/  @P5 STG.E.U8 desc[UR16][R10.64], R25 ;  /* 0x000000190a005986 */ /* 0x0001e2000c101110 */
[----:B-1----:R-:W-:-:S02]  /*57d0*/  IADD3 R8, P1, R19, R2, RZ ;  /* 0x0000000213087210 */ /* 0x002fc40007f3e0ff */
[-C--:B------:R-:W-:Y:S02]  /*57e0*/  LEA.HI.X.SX32 R17, R4, R3.reuse, 0x1, P6 ;  /* 0x0000000304117211 */ /* 0x080fe400030f0eff */
[----:B------:R-:W-:Y:S02]  /*57f0*/  LEA.HI.X.SX32 R9, R19, R3, 0x1, P1 ;  /* 0x0000000313097211 */ /* 0x000fe400008f0eff */
[----:B------:R-:W-:Y:S02]  /*5800*/  ISETP.LT.AND P1, PT, R104, UR7, !P0 ;  /* 0x0000000768007c0c */ /* 0x000fe4000c721270 */
[----:B------:R-:W-:Y:S02]  /*5810*/  ISETP.LT.AND P0, PT, R146, UR7, !P0 ;  /* 0x0000000792007c0c */ /* 0x000fe4000c701270 */
[----:B------:R-:W-:Y:S02]  /*5820*/  IADD3 R12, P6, R18, R2, RZ ;  /* 0x00000002120c7210 */ /* 0x000fe40007fde0ff */
[----:B------:R-:W-:-:S02]  /*5830*/  PRMT R23, R5, 0x7773, RZ ;  /* 0x0000777305177816 */ /* 0x000fc400000000ff */
[----:B------:R-:W-:Y:S02]  /*5840*/  PRMT R21, R6, 0x7772, RZ ;  /* 0x0000777206157816 */ /* 0x000fe400000000ff */
[-C--:B------:R-:W-:Y:S01]  /*5850*/  LEA.HI.X.SX32 R13, R18, R3.reuse, 0x1, P6 ;  /* 0x00000003120d7211 */ /* 0x080fe200030f0eff */
[----:B------:R0:W-:Y:S01]  /*5860*/  @P4 STG.E.U8 desc[UR16][R14.64], R23 ;  /* 0x000000170e004986 */ /* 0x0001e2000c101110 */
[----:B------:R-:W-:Y:S02]  /*5870*/  PRMT R19, R6, 0x7773, RZ ;  /* 0x0000777306137816 */ /* 0x000fe400000000ff */
[C---:B------:R-:W-:Y:S01]  /*5880*/  PRMT R5, R7.reuse, 0x7773, RZ ;  /* 0x0000777307057816 */ /* 0x040fe200000000ff */
[----:B------:R0:W-:Y:S01]  /*5890*/  @P3 STG.E.U8 desc[UR16][R16.64], R21 ;  /* 0x0000001510003986 */ /* 0x0001e2000c101110 */
[----:B------:R-:W-:Y:S02]  /*58a0*/  PRMT R7, R7, 0x7772, RZ ;  /* 0x0000777207077816 */ /* 0x000fe400000000ff */
[C---:B------:R-:W-:Y:S01]  /*58b0*/  IADD3 R2, P6, R0.reuse, R2, RZ ;  /* 0x0000000200027210 */ /* 0x040fe20007fde0ff */
[----:B------:R0:W-:Y:S03]  /*58c0*/  @P2 STG.E.U8 desc[UR16][R12.64], R19 ;  /* 0x000000130c002986 */ /* 0x0001e6000c101110 */
[----:B------:R-:W-:Y:S01]  /*58d0*/  LEA.HI.X.SX32 R3, R0, R3, 0x1, P6 ;  /* 0x0000000300037211 */ /* 0x000fe200030f0eff */
[----:B------:R0:W-:Y:S01]  /*58e0*/  @P1 STG.E.U8 desc[UR16][R8.64], R7 ;  /* 0x0000000708001986 */ /* 0x0001e2000c101110 */
[----:B------:R-:W-:Y:S07]  /*58f0*/  @!P0 EXIT ;  /* 0x000000000000894d */ /* 0x000fee0003800000 */
[----:B------:R-:W-:Y:S01]  /*5900*/  STG.E.U8 desc[UR16][R2.64], R5 ;  /* 0x0000000502007986 */ /* 0x000fe2000c101110 */
[----:B------:R-:W-:Y:S05]  /*5910*/  EXIT ;  /* 0x000000000000794d */ /* 0x000fea0003800000 */
.L_x_2:
[----:B------:R-:W-:-:S00]  /*5920*/  BRA `(.L_x_2) ;  /* 0xfffffffc00fc7947 */ /* 0x000fc0000383ffff */
[----:B------:R-:W-:-:S00]  /*5930*/  NOP ;  /* 0x0000000000007918 */ /* 0x000fc00000000000 */
        /* <DEDUP_REMOVED lines=12> */
.L_x_3:


//--------------------- .nv.shared.matmul_kernel  --------------------------
	.section	.nv.shared.matmul_kernel,"aw",@nobits
	.sectionflags	@""
	.align	16
	.zero		1024


//--------------------- .nv.shared.reserved.0     --------------------------
	.section	.nv.shared.reserved.0,"aw",@nobits
	.weak		__nv_reservedSMEM_offset_0_alias
	.size		__nv_reservedSMEM_offset_0_alias, 0, 0
	.other		__nv_reservedSMEM_offset_0_alias,@"STO_CUDA_RESERVED_SHARED STV_DEFAULT"
__nv_reservedSMEM_offset_0_alias:
	.zero		0


//--------------------- .nv.constant0.matmul_kernel --------------------------
	.section	.nv.constant0.matmul_kernel,"a",@progbits
	.sectionflags	@""
	.align	4
.nv.constant0.matmul_kernel:
	.zero		608


//--------------------- SYMBOLS --------------------------

	.type		.nv.reservedSmem.offset0,@object
	.size		.nv.reservedSmem.offset0,0x4
